//
// Generated by NVIDIA NVVM Compiler
//
// Compiler Build ID: CL-36424714
// Cuda compilation tools, release 13.0, V13.0.88
// Based on NVVM 20.0.0
//

.version 9.0
.target sm_100
.address_size 64

	// .globl	_Z10vxc_kernelPKdPdm
.func  (.param .b64 func_retval0) __internal_accurate_pow
(
	.param .b64 __internal_accurate_pow_param_0
)
;
.const .align 8 .f64 d_A = 0d3FAFD651B0CCBC06;
.const .align 8 .f64 d_alpha1 = 0d3FCB5A858793DD98;
.const .align 8 .f64 d_beta1 = 0d401E61FF2E48E8A7;
.const .align 8 .f64 d_beta2 = 0d400CB367A0F9096C;
.const .align 8 .f64 d_beta3 = 0d3FFA36113404EA4B;
.const .align 8 .f64 d_beta4 = 0d3FDF8C5436B8F9B1;

.visible .entry _Z10vxc_kernelPKdPdm(
	.param .u64 .ptr .align 1 _Z10vxc_kernelPKdPdm_param_0,
	.param .u64 .ptr .align 1 _Z10vxc_kernelPKdPdm_param_1,
	.param .u64 _Z10vxc_kernelPKdPdm_param_2
)
{
	.reg .pred 	%p<33>;
	.reg .b32 	%r<89>;
	.reg .b64 	%rd<12>;
	.reg .b64 	%fd<157>;

	ld.param.u64 	%rd2, [_Z10vxc_kernelPKdPdm_param_0];
	ld.param.u64 	%rd4, [_Z10vxc_kernelPKdPdm_param_2];
	mov.u32 	%r25, %ctaid.x;
	mov.u32 	%r26, %ntid.x;
	mov.u32 	%r27, %tid.x;
	mad.lo.s32 	%r28, %r25, %r26, %r27;
	cvt.u64.u32 	%rd1, %r28;
	setp.le.u64 	%p1, %rd4, %rd1;
	@%p1 bra 	$L__BB0_23;
	cvta.to.global.u64 	%rd5, %rd2;
	shl.b64 	%rd6, %rd1, 3;
	add.s64 	%rd7, %rd5, %rd6;
	ld.global.f64 	%fd41, [%rd7];
	max.f64 	%fd42, %fd41, 0d3D719799812DEA11;
	{
	.reg .b32 %temp; 
	mov.b64 	{%temp, %r1}, %fd42;
	}
	{ // callseq 0, 0
	.param .b64 param0;
	st.param.f64 	[param0], %fd42;
	.param .b64 retval0;
	call.uni (retval0), 
	__internal_accurate_pow, 
	(
	param0
	);
	ld.param.f64 	%fd43, [retval0];
	} // callseq 0
	setp.lt.s32 	%p2, %r1, 0;
	selp.f64 	%fd148, 0dFFF8000000000000, %fd43, %p2;
	add.f64 	%fd45, %fd42, 0d3FD5555555555555;
	{
	.reg .b32 %temp; 
	mov.b64 	{%temp, %r29}, %fd45;
	}
	and.b32  	%r30, %r29, 2146435072;
	setp.ne.s32 	%p3, %r30, 2146435072;
	setp.neu.f64 	%p4, %fd42, 0d7FF0000000000000;
	or.pred  	%p5, %p3, %p4;
	@%p5 bra 	$L__BB0_3;
	setp.lt.s32 	%p6, %r1, 0;
	mov.f64 	%fd46, 0d3FD5555555555555;
	{
	.reg .b32 %temp; 
	mov.b64 	{%temp, %r31}, %fd46;
	}
	and.b32  	%r32, %r31, 2146435072;
	setp.eq.s32 	%p7, %r32, 1127219200;
	setp.lt.s32 	%p8, %r31, 0;
	selp.b32 	%r33, 0, 2146435072, %p8;
	and.b32  	%r34, %r31, 2147483647;
	setp.ne.s32 	%p9, %r34, 1071644672;
	and.pred  	%p10, %p7, %p9;
	or.b32  	%r35, %r33, -2147483648;
	selp.b32 	%r36, %r35, %r33, %p10;
	selp.b32 	%r37, %r36, %r33, %p6;
	mov.b32 	%r38, 0;
	mov.b64 	%fd148, {%r38, %r37};
$L__BB0_3:
	setp.eq.f64 	%p12, %fd42, 0d3FF0000000000000;
	mul.f64 	%fd47, %fd148, 0dBFF7A245FE791DCF;
	selp.f64 	%fd5, 0dBFF7A245FE791DCF, %fd47, %p12;
	mul.f64 	%fd48, %fd42, 0d402921FB54442D18;
	mov.f64 	%fd49, 0d4008000000000000;
	div.rn.f64 	%fd6, %fd49, %fd48;
	{
	.reg .b32 %temp; 
	mov.b64 	{%temp, %r2}, %fd6;
	}
	mov.f64 	%fd50, 0d3FD5555555555555;
	{
	.reg .b32 %temp; 
	mov.b64 	{%temp, %r3}, %fd50;
	}
	and.b32  	%r4, %r3, 2146435072;
	setp.neu.f64 	%p13, %fd6, 0d0000000000000000;
	@%p13 bra 	$L__BB0_5;
	setp.eq.s32 	%p15, %r4, 1127219200;
	selp.b32 	%r39, %r2, 0, %p15;
	setp.lt.s32 	%p16, %r3, 0;
	or.b32  	%r40, %r39, 2146435072;
	selp.b32 	%r41, %r40, %r39, %p16;
	mov.b32 	%r42, 0;
	mov.b64 	%fd150, {%r42, %r41};
	bra.uni 	$L__BB0_6;
$L__BB0_5:
	{ // callseq 1, 0
	.param .b64 param0;
	st.param.f64 	[param0], %fd6;
	.param .b64 retval0;
	call.uni (retval0), 
	__internal_accurate_pow, 
	(
	param0
	);
	ld.param.f64 	%fd51, [retval0];
	} // callseq 1
	setp.lt.s32 	%p14, %r2, 0;
	selp.f64 	%fd150, 0dFFF8000000000000, %fd51, %p14;
$L__BB0_6:
	add.f64 	%fd53, %fd6, 0d3FD5555555555555;
	{
	.reg .b32 %temp; 
	mov.b64 	{%temp, %r43}, %fd53;
	}
	and.b32  	%r44, %r43, 2146435072;
	setp.ne.s32 	%p17, %r44, 2146435072;
	setp.neu.f64 	%p18, %fd6, 0d7FF0000000000000;
	or.pred  	%p19, %p18, %p17;
	@%p19 bra 	$L__BB0_8;
	setp.eq.s32 	%p20, %r4, 1127219200;
	setp.lt.s32 	%p21, %r3, 0;
	selp.b32 	%r46, 0, 2146435072, %p21;
	setp.lt.s32 	%p22, %r2, 0;
	and.b32  	%r47, %r3, 2147483647;
	setp.ne.s32 	%p23, %r47, 1071644672;
	or.b32  	%r48, %r46, -2147483648;
	selp.b32 	%r49, %r48, %r46, %p23;
	selp.b32 	%r50, %r49, %r46, %p20;
	selp.b32 	%r51, %r50, %r46, %p22;
	mov.b32 	%r52, 0;
	mov.b64 	%fd150, {%r52, %r51};
$L__BB0_8:
	setp.eq.f64 	%p24, %fd6, 0d3FF0000000000000;
	selp.f64 	%fd12, 0d3FF0000000000000, %fd150, %p24;
	sqrt.rn.f64 	%fd54, %fd12;
	mul.f64 	%fd55, %fd12, %fd54;
	mul.f64 	%fd56, %fd12, %fd12;
	ld.const.f64 	%fd13, [d_A];
	add.f64 	%fd14, %fd13, %fd13;
	ld.const.f64 	%fd15, [d_beta1];
	ld.const.f64 	%fd16, [d_beta2];
	mul.f64 	%fd57, %fd12, %fd16;
	fma.rn.f64 	%fd58, %fd15, %fd54, %fd57;
	ld.const.f64 	%fd17, [d_beta3];
	fma.rn.f64 	%fd59, %fd55, %fd17, %fd58;
	ld.const.f64 	%fd18, [d_beta4];
	fma.rn.f64 	%fd60, %fd56, %fd18, %fd59;
	mul.f64 	%fd61, %fd14, %fd60;
	ld.const.f64 	%fd19, [d_alpha1];
	fma.rn.f64 	%fd20, %fd12, %fd19, 0d3FF0000000000000;
	rcp.rn.f64 	%fd62, %fd61;
	add.f64 	%fd151, %fd62, 0d3FF0000000000000;
	{
	.reg .b32 %temp; 
	mov.b64 	{%temp, %r81}, %fd151;
	}
	{
	.reg .b32 %temp; 
	mov.b64 	{%r82, %temp}, %fd151;
	}
	setp.gt.s32 	%p25, %r81, 1048575;
	mov.b32 	%r83, -1023;
	@%p25 bra 	$L__BB0_10;
	mul.f64 	%fd151, %fd151, 0d4350000000000000;
	{
	.reg .b32 %temp; 
	mov.b64 	{%temp, %r81}, %fd151;
	}
	{
	.reg .b32 %temp; 
	mov.b64 	{%r82, %temp}, %fd151;
	}
	mov.b32 	%r83, -1077;
$L__BB0_10:
	add.s32 	%r55, %r81, -1;
	setp.gt.u32 	%p26, %r55, 2146435070;
	@%p26 bra 	$L__BB0_14;
	shr.u32 	%r58, %r81, 20;
	add.s32 	%r84, %r83, %r58;
	and.b32  	%r59, %r81, 1048575;
	or.b32  	%r60, %r59, 1072693248;
	mov.b64 	%fd152, {%r82, %r60};
	setp.lt.u32 	%p28, %r60, 1073127583;
	@%p28 bra 	$L__BB0_13;
	{
	.reg .b32 %temp; 
	mov.b64 	{%r61, %temp}, %fd152;
	}
	{
	.reg .b32 %temp; 
	mov.b64 	{%temp, %r62}, %fd152;
	}
	add.s32 	%r63, %r62, -1048576;
	mov.b64 	%fd152, {%r61, %r63};
	add.s32 	%r84, %r84, 1;
$L__BB0_13:
	add.f64 	%fd64, %fd152, 0dBFF0000000000000;
	add.f64 	%fd65, %fd152, 0d3FF0000000000000;
	rcp.approx.ftz.f64 	%fd66, %fd65;
	neg.f64 	%fd67, %fd65;
	fma.rn.f64 	%fd68, %fd67, %fd66, 0d3FF0000000000000;
	fma.rn.f64 	%fd69, %fd68, %fd68, %fd68;
	fma.rn.f64 	%fd70, %fd69, %fd66, %fd66;
	mul.f64 	%fd71, %fd64, %fd70;
	fma.rn.f64 	%fd72, %fd64, %fd70, %fd71;
	mul.f64 	%fd73, %fd72, %fd72;
	fma.rn.f64 	%fd74, %fd73, 0d3EB1380B3AE80F1E, 0d3ED0EE258B7A8B04;
	fma.rn.f64 	%fd75, %fd74, %fd73, 0d3EF3B2669F02676F;
	fma.rn.f64 	%fd76, %fd75, %fd73, 0d3F1745CBA9AB0956;
	fma.rn.f64 	%fd77, %fd76, %fd73, 0d3F3C71C72D1B5154;
	fma.rn.f64 	%fd78, %fd77, %fd73, 0d3F624924923BE72D;
	fma.rn.f64 	%fd79, %fd78, %fd73, 0d3F8999999999A3C4;
	fma.rn.f64 	%fd80, %fd79, %fd73, 0d3FB5555555555554;
	sub.f64 	%fd81, %fd64, %fd72;
	add.f64 	%fd82, %fd81, %fd81;
	neg.f64 	%fd83, %fd72;
	fma.rn.f64 	%fd84, %fd83, %fd64, %fd82;
	mul.f64 	%fd85, %fd70, %fd84;
	mul.f64 	%fd86, %fd73, %fd80;
	fma.rn.f64 	%fd87, %fd86, %fd72, %fd85;
	xor.b32  	%r64, %r84, -2147483648;
	mov.b32 	%r65, 1127219200;
	mov.b64 	%fd88, {%r64, %r65};
	mov.b32 	%r66, -2147483648;
	mov.b64 	%fd89, {%r66, %r65};
	sub.f64 	%fd90, %fd88, %fd89;
	fma.rn.f64 	%fd91, %fd90, 0d3FE62E42FEFA39EF, %fd72;
	fma.rn.f64 	%fd92, %fd90, 0dBFE62E42FEFA39EF, %fd91;
	sub.f64 	%fd93, %fd92, %fd72;
	sub.f64 	%fd94, %fd87, %fd93;
	fma.rn.f64 	%fd95, %fd90, 0d3C7ABC9E3B39803F, %fd94;
	add.f64 	%fd153, %fd91, %fd95;
	bra.uni 	$L__BB0_15;
$L__BB0_14:
	fma.rn.f64 	%fd63, %fd151, 0d7FF0000000000000, 0d7FF0000000000000;
	{
	.reg .b32 %temp; 
	mov.b64 	{%temp, %r56}, %fd151;
	}
	and.b32  	%r57, %r56, 2147483647;
	setp.eq.s32 	%p27, %r57, 0;
	selp.f64 	%fd153, 0dFFF0000000000000, %fd63, %p27;
$L__BB0_15:
	mul.f64 	%fd96, %fd13, 0dC000000000000000;
	mul.f64 	%fd97, %fd96, %fd20;
	mul.f64 	%fd30, %fd97, %fd153;
	add.f64 	%fd98, %fd12, 0d3EB0C6F7A0B5ED8D;
	sqrt.rn.f64 	%fd99, %fd98;
	mul.f64 	%fd100, %fd98, %fd99;
	mul.f64 	%fd101, %fd98, %fd98;
	mul.f64 	%fd102, %fd98, %fd16;
	fma.rn.f64 	%fd103, %fd99, %fd15, %fd102;
	fma.rn.f64 	%fd104, %fd100, %fd17, %fd103;
	fma.rn.f64 	%fd105, %fd101, %fd18, %fd104;
	mul.f64 	%fd106, %fd14, %fd105;
	fma.rn.f64 	%fd107, %fd98, %fd19, 0d3FF0000000000000;
	mul.f64 	%fd31, %fd96, %fd107;
	rcp.rn.f64 	%fd108, %fd106;
	add.f64 	%fd154, %fd108, 0d3FF0000000000000;
	{
	.reg .b32 %temp; 
	mov.b64 	{%temp, %r85}, %fd154;
	}
	{
	.reg .b32 %temp; 
	mov.b64 	{%r86, %temp}, %fd154;
	}
	setp.gt.s32 	%p29, %r85, 1048575;
	mov.b32 	%r87, -1023;
	@%p29 bra 	$L__BB0_17;
	mul.f64 	%fd154, %fd154, 0d4350000000000000;
	{
	.reg .b32 %temp; 
	mov.b64 	{%temp, %r85}, %fd154;
	}
	{
	.reg .b32 %temp; 
	mov.b64 	{%r86, %temp}, %fd154;
	}
	mov.b32 	%r87, -1077;
$L__BB0_17:
	add.s32 	%r69, %r85, -1;
	setp.gt.u32 	%p30, %r69, 2146435070;
	@%p30 bra 	$L__BB0_21;
	shr.u32 	%r72, %r85, 20;
	add.s32 	%r88, %r87, %r72;
	and.b32  	%r73, %r85, 1048575;
	or.b32  	%r74, %r73, 1072693248;
	mov.b64 	%fd155, {%r86, %r74};
	setp.lt.u32 	%p32, %r74, 1073127583;
	@%p32 bra 	$L__BB0_20;
	{
	.reg .b32 %temp; 
	mov.b64 	{%r75, %temp}, %fd155;
	}
	{
	.reg .b32 %temp; 
	mov.b64 	{%temp, %r76}, %fd155;
	}
	add.s32 	%r77, %r76, -1048576;
	mov.b64 	%fd155, {%r75, %r77};
	add.s32 	%r88, %r88, 1;
$L__BB0_20:
	add.f64 	%fd110, %fd155, 0dBFF0000000000000;
	add.f64 	%fd111, %fd155, 0d3FF0000000000000;
	rcp.approx.ftz.f64 	%fd112, %fd111;
	neg.f64 	%fd113, %fd111;
	fma.rn.f64 	%fd114, %fd113, %fd112, 0d3FF0000000000000;
	fma.rn.f64 	%fd115, %fd114, %fd114, %fd114;
	fma.rn.f64 	%fd116, %fd115, %fd112, %fd112;
	mul.f64 	%fd117, %fd110, %fd116;
	fma.rn.f64 	%fd118, %fd110, %fd116, %fd117;
	mul.f64 	%fd119, %fd118, %fd118;
	fma.rn.f64 	%fd120, %fd119, 0d3EB1380B3AE80F1E, 0d3ED0EE258B7A8B04;
	fma.rn.f64 	%fd121, %fd120, %fd119, 0d3EF3B2669F02676F;
	fma.rn.f64 	%fd122, %fd121, %fd119, 0d3F1745CBA9AB0956;
	fma.rn.f64 	%fd123, %fd122, %fd119, 0d3F3C71C72D1B5154;
	fma.rn.f64 	%fd124, %fd123, %fd119, 0d3F624924923BE72D;
	fma.rn.f64 	%fd125, %fd124, %fd119, 0d3F8999999999A3C4;
	fma.rn.f64 	%fd126, %fd125, %fd119, 0d3FB5555555555554;
	sub.f64 	%fd127, %fd110, %fd118;
	add.f64 	%fd128, %fd127, %fd127;
	neg.f64 	%fd129, %fd118;
	fma.rn.f64 	%fd130, %fd129, %fd110, %fd128;
	mul.f64 	%fd131, %fd116, %fd130;
	mul.f64 	%fd132, %fd119, %fd126;
	fma.rn.f64 	%fd133, %fd132, %fd118, %fd131;
	xor.b32  	%r78, %r88, -2147483648;
	mov.b32 	%r79, 1127219200;
	mov.b64 	%fd134, {%r78, %r79};
	mov.b32 	%r80, -2147483648;
	mov.b64 	%fd135, {%r80, %r79};
	sub.f64 	%fd136, %fd134, %fd135;
	fma.rn.f64 	%fd137, %fd136, 0d3FE62E42FEFA39EF, %fd118;
	fma.rn.f64 	%fd138, %fd136, 0dBFE62E42FEFA39EF, %fd137;
	sub.f64 	%fd139, %fd138, %fd118;
	sub.f64 	%fd140, %fd133, %fd139;
	fma.rn.f64 	%fd141, %fd136, 0d3C7ABC9E3B39803F, %fd140;
	add.f64 	%fd156, %fd137, %fd141;
	bra.uni 	$L__BB0_22;
$L__BB0_21:
	fma.rn.f64 	%fd109, %fd154, 0d7FF0000000000000, 0d7FF0000000000000;
	{
	.reg .b32 %temp; 
	mov.b64 	{%temp, %r70}, %fd154;
	}
	and.b32  	%r71, %r70, 2147483647;
	setp.eq.s32 	%p31, %r71, 0;
	selp.f64 	%fd156, 0dFFF0000000000000, %fd109, %p31;
$L__BB0_22:
	ld.param.u64 	%rd11, [_Z10vxc_kernelPKdPdm_param_1];
	mul.f64 	%fd142, %fd31, %fd156;
	sub.f64 	%fd143, %fd142, %fd30;
	div.rn.f64 	%fd144, %fd143, 0d3EB0C6F7A0B5ED8D;
	div.rn.f64 	%fd145, %fd12, 0dC008000000000000;
	fma.rn.f64 	%fd146, %fd145, %fd144, %fd30;
	add.f64 	%fd147, %fd5, %fd146;
	cvta.to.global.u64 	%rd8, %rd11;
	shl.b64 	%rd9, %rd1, 3;
	add.s64 	%rd10, %rd8, %rd9;
	st.global.f64 	[%rd10], %fd147;
$L__BB0_23:
	ret;

}
.func  (.param .b64 func_retval0) __internal_accurate_pow(
	.param .b64 __internal_accurate_pow_param_0
)
{
	.reg .pred 	%p<8>;
	.reg .b32 	%r<49>;
	.reg .b32 	%f<3>;
	.reg .b64 	%fd<109>;

	ld.param.f64 	%fd10, [__internal_accurate_pow_param_0];
	{
	.reg .b32 %temp; 
	mov.b64 	{%temp, %r46}, %fd10;
	}
	{
	.reg .b32 %temp; 
	mov.b64 	{%r45, %temp}, %fd10;
	}
	shr.u32 	%r47, %r46, 20;
	setp.gt.u32 	%p1, %r46, 1048575;
	@%p1 bra 	$L__BB1_2;
	mul.f64 	%fd11, %fd10, 0d4350000000000000;
	{
	.reg .b32 %temp; 
	mov.b64 	{%temp, %r46}, %fd11;
	}
	{
	.reg .b32 %temp; 
	mov.b64 	{%r45, %temp}, %fd11;
	}
	shr.u32 	%r16, %r46, 20;
	add.s32 	%r47, %r16, -54;
$L__BB1_2:
	add.s32 	%r48, %r47, -1023;
	and.b32  	%r17, %r46, -2146435073;
	or.b32  	%r18, %r17, 1072693248;
	mov.b64 	%fd107, {%r45, %r18};
	setp.lt.u32 	%p2, %r18, 1073127583;
	@%p2 bra 	$L__BB1_4;
	{
	.reg .b32 %temp; 
	mov.b64 	{%r19, %temp}, %fd107;
	}
	{
	.reg .b32 %temp; 
	mov.b64 	{%temp, %r20}, %fd107;
	}
	add.s32 	%r21, %r20, -1048576;
	mov.b64 	%fd107, {%r19, %r21};
	add.s32 	%r48, %r47, -1022;
$L__BB1_4:
	add.f64 	%fd12, %fd107, 0dBFF0000000000000;
	add.f64 	%fd13, %fd107, 0d3FF0000000000000;
	rcp.approx.ftz.f64 	%fd14, %fd13;
	neg.f64 	%fd15, %fd13;
	fma.rn.f64 	%fd16, %fd15, %fd14, 0d3FF0000000000000;
	fma.rn.f64 	%fd17, %fd16, %fd16, %fd16;
	fma.rn.f64 	%fd18, %fd17, %fd14, %fd14;
	mul.f64 	%fd19, %fd12, %fd18;
	fma.rn.f64 	%fd20, %fd12, %fd18, %fd19;
	mul.f64 	%fd21, %fd20, %fd20;
	fma.rn.f64 	%fd22, %fd21, 0d3EB0F5FF7D2CAFE2, 0d3ED0F5D241AD3B5A;
	fma.rn.f64 	%fd23, %fd22, %fd21, 0d3EF3B20A75488A3F;
	fma.rn.f64 	%fd24, %fd23, %fd21, 0d3F1745CDE4FAECD5;
	fma.rn.f64 	%fd25, %fd24, %fd21, 0d3F3C71C7258A578B;
	fma.rn.f64 	%fd26, %fd25, %fd21, 0d3F6249249242B910;
	fma.rn.f64 	%fd27, %fd26, %fd21, 0d3F89999999999DFB;
	sub.f64 	%fd28, %fd12, %fd20;
	add.f64 	%fd29, %fd28, %fd28;
	neg.f64 	%fd30, %fd20;
	fma.rn.f64 	%fd31, %fd30, %fd12, %fd29;
	mul.f64 	%fd32, %fd18, %fd31;
	fma.rn.f64 	%fd33, %fd21, %fd27, 0d3FB5555555555555;
	mov.f64 	%fd34, 0d3FB5555555555555;
	sub.f64 	%fd35, %fd34, %fd33;
	fma.rn.f64 	%fd36, %fd21, %fd27, %fd35;
	add.f64 	%fd37, %fd36, 0dBC46A4CB00B9E7B0;
	add.f64 	%fd38, %fd33, %fd37;
	sub.f64 	%fd39, %fd33, %fd38;
	add.f64 	%fd40, %fd37, %fd39;
	mul.rn.f64 	%fd41, %fd20, %fd20;
	neg.f64 	%fd42, %fd41;
	fma.rn.f64 	%fd43, %fd20, %fd20, %fd42;
	{
	.reg .b32 %temp; 
	mov.b64 	{%r22, %temp}, %fd32;
	}
	{
	.reg .b32 %temp; 
	mov.b64 	{%temp, %r23}, %fd32;
	}
	add.s32 	%r24, %r23, 1048576;
	mov.b64 	%fd44, {%r22, %r24};
	fma.rn.f64 	%fd45, %fd20, %fd44, %fd43;
	mul.rn.f64 	%fd46, %fd41, %fd20;
	neg.f64 	%fd47, %fd46;
	fma.rn.f64 	%fd48, %fd41, %fd20, %fd47;
	fma.rn.f64 	%fd49, %fd41, %fd32, %fd48;
	fma.rn.f64 	%fd50, %fd45, %fd20, %fd49;
	mul.rn.f64 	%fd51, %fd38, %fd46;
	neg.f64 	%fd52, %fd51;
	fma.rn.f64 	%fd53, %fd38, %fd46, %fd52;
	fma.rn.f64 	%fd54, %fd38, %fd50, %fd53;
	fma.rn.f64 	%fd55, %fd40, %fd46, %fd54;
	add.f64 	%fd56, %fd51, %fd55;
	sub.f64 	%fd57, %fd51, %fd56;
	add.f64 	%fd58, %fd55, %fd57;
	add.f64 	%fd59, %fd20, %fd56;
	sub.f64 	%fd60, %fd20, %fd59;
	add.f64 	%fd61, %fd56, %fd60;
	add.f64 	%fd62, %fd58, %fd61;
	add.f64 	%fd63, %fd32, %fd62;
	add.f64 	%fd64, %fd59, %fd63;
	sub.f64 	%fd65, %fd59, %fd64;
	add.f64 	%fd66, %fd63, %fd65;
	xor.b32  	%r25, %r48, -2147483648;
	mov.b32 	%r26, 1127219200;
	mov.b64 	%fd67, {%r25, %r26};
	mov.b32 	%r27, -2147483648;
	mov.b64 	%fd68, {%r27, %r26};
	sub.f64 	%fd69, %fd67, %fd68;
	fma.rn.f64 	%fd70, %fd69, 0d3FE62E42FEFA39EF, %fd64;
	fma.rn.f64 	%fd71, %fd69, 0dBFE62E42FEFA39EF, %fd70;
	sub.f64 	%fd72, %fd71, %fd64;
	sub.f64 	%fd73, %fd66, %fd72;
	fma.rn.f64 	%fd74, %fd69, 0d3C7ABC9E3B39803F, %fd73;
	add.f64 	%fd75, %fd70, %fd74;
	sub.f64 	%fd76, %fd70, %fd75;
	add.f64 	%fd77, %fd74, %fd76;
	mov.f64 	%fd78, 0d3FD5555555555555;
	{
	.reg .b32 %temp; 
	mov.b64 	{%temp, %r28}, %fd78;
	}
	{
	.reg .b32 %temp; 
	mov.b64 	{%r29, %temp}, %fd78;
	}
	shl.b32 	%r30, %r28, 1;
	setp.gt.u32 	%p3, %r30, -33554433;
	and.b32  	%r31, %r28, -15728641;
	selp.b32 	%r32, %r31, %r28, %p3;
	mov.b64 	%fd79, {%r29, %r32};
	mul.rn.f64 	%fd80, %fd75, %fd79;
	neg.f64 	%fd81, %fd80;
	fma.rn.f64 	%fd82, %fd75, %fd79, %fd81;
	fma.rn.f64 	%fd83, %fd77, %fd79, %fd82;
	add.f64 	%fd4, %fd80, %fd83;
	sub.f64 	%fd84, %fd80, %fd4;
	add.f64 	%fd5, %fd83, %fd84;
	fma.rn.f64 	%fd85, %fd4, 0d3FF71547652B82FE, 0d4338000000000000;
	{
	.reg .b32 %temp; 
	mov.b64 	{%r13, %temp}, %fd85;
	}
	mov.f64 	%fd86, 0dC338000000000000;
	add.rn.f64 	%fd87, %fd85, %fd86;
	fma.rn.f64 	%fd88, %fd87, 0dBFE62E42FEFA39EF, %fd4;
	fma.rn.f64 	%fd89, %fd87, 0dBC7ABC9E3B39803F, %fd88;
	fma.rn.f64 	%fd90, %fd89, 0d3E5ADE1569CE2BDF, 0d3E928AF3FCA213EA;
	fma.rn.f64 	%fd91, %fd90, %fd89, 0d3EC71DEE62401315;
	fma.rn.f64 	%fd92, %fd91, %fd89, 0d3EFA01997C89EB71;
	fma.rn.f64 	%fd93, %fd92, %fd89, 0d3F2A01A014761F65;
	fma.rn.f64 	%fd94, %fd93, %fd89, 0d3F56C16C1852B7AF;
	fma.rn.f64 	%fd95, %fd94, %fd89, 0d3F81111111122322;
	fma.rn.f64 	%fd96, %fd95, %fd89, 0d3FA55555555502A1;
	fma.rn.f64 	%fd97, %fd96, %fd89, 0d3FC5555555555511;
	fma.rn.f64 	%fd98, %fd97, %fd89, 0d3FE000000000000B;
	fma.rn.f64 	%fd99, %fd98, %fd89, 0d3FF0000000000000;
	fma.rn.f64 	%fd100, %fd99, %fd89, 0d3FF0000000000000;
	{
	.reg .b32 %temp; 
	mov.b64 	{%r14, %temp}, %fd100;
	}
	{
	.reg .b32 %temp; 
	mov.b64 	{%temp, %r15}, %fd100;
	}
	shl.b32 	%r33, %r13, 20;
	add.s32 	%r34, %r33, %r15;
	mov.b64 	%fd108, {%r14, %r34};
	{
	.reg .b32 %temp; 
	mov.b64 	{%temp, %r35}, %fd4;
	}
	mov.b32 	%f2, %r35;
	abs.f32 	%f1, %f2;
	setp.lt.f32 	%p4, %f1, 0f4086232B;
	@%p4 bra 	$L__BB1_7;
	setp.lt.f64 	%p5, %fd4, 0d0000000000000000;
	add.f64 	%fd101, %fd4, 0d7FF0000000000000;
	selp.f64 	%fd108, 0d0000000000000000, %fd101, %p5;
	setp.geu.f32 	%p6, %f1, 0f40874800;
	@%p6 bra 	$L__BB1_7;
	shr.u32 	%r36, %r13, 31;
	add.s32 	%r37, %r13, %r36;
	shr.s32 	%r38, %r37, 1;
	shl.b32 	%r39, %r38, 20;
	add.s32 	%r40, %r15, %r39;
	mov.b64 	%fd102, {%r14, %r40};
	sub.s32 	%r41, %r13, %r38;
	shl.b32 	%r42, %r41, 20;
	add.s32 	%r43, %r42, 1072693248;
	mov.b32 	%r44, 0;
	mov.b64 	%fd103, {%r44, %r43};
	mul.f64 	%fd108, %fd103, %fd102;
$L__BB1_7:
	abs.f64 	%fd104, %fd108;
	setp.eq.f64 	%p7, %fd104, 0d7FF0000000000000;
	fma.rn.f64 	%fd105, %fd108, %fd5, %fd108;
	selp.f64 	%fd106, %fd108, %fd105, %p7;
	st.param.f64 	[func_retval0], %fd106;
	ret;

}


// ===== COMPILED SASS (sm_100) =====

	.target	sm_100

	.elftype	@"ET_EXEC"


//--------------------- .note.nv.tkinfo           --------------------------
	.section	.note.nv.tkinfo,"",@"SHT_NOTE"
	.sectionflags	@"SHF_NOTE_NV_TKINFO"
	.tkinfo
        /*0018*/ 	.word	0x00000002
        /*0030*/ 	.string	""
        /*0030*/ 	.string	"ptxas"
        /*0030*/ 	.string	"Cuda compilation tools, release 13.0, V13.0.88"
        /*0030*/ 	.string	"Build cuda_13.0.r13.0/compiler.36424714_0"
        /*0030*/ 	.string	"-arch sm_100 -m 64 "



//--------------------- .note.nv.cuinfo           --------------------------
	.section	.note.nv.cuinfo,"",@"SHT_NOTE"
	.sectionflags	@"SHF_NOTE_NV_CUINFO"
        /*0018*/ 	.short	0x0002
        /*001a*/ 	.short	0x0064
        /*001c*/ 	.short	0x0082
	.zero		2


//--------------------- .nv.info                  --------------------------
	.section	.nv.info,"",@"SHT_CUDA_INFO"
	.align	4


	//----- nvinfo : EIATTR_REGCOUNT
	.align		4
        /*0000*/ 	.byte	0x04, 0x2f
        /*0002*/ 	.short	(.L_7 - .L_6)
	.align		4
.L_6:
        /*0004*/ 	.word	index@(_Z10vxc_kernelPKdPdm)
        /*0008*/ 	.word	0x0000001f


	//----- nvinfo : EIATTR_FRAME_SIZE
	.align		4
.L_7:
        /*000c*/ 	.byte	0x04, 0x11
        /*000e*/ 	.short	(.L_9 - .L_8)
	.align		4
.L_8:
        /*0010*/ 	.word	index@($_Z10vxc_kernelPKdPdm$__internal_accurate_pow)
        /*0014*/ 	.word	0x00000000


	//----- nvinfo : EIATTR_FRAME_SIZE
	.align		4
.L_9:
        /*0018*/ 	.byte	0x04, 0x11
        /*001a*/ 	.short	(.L_11 - .L_10)
	.align		4
.L_10:
        /*001c*/ 	.word	index@($__internal_2_$__cuda_sm20_dsqrt_rn_f64_mediumpath_v1)
        /*0020*/ 	.word	0x00000000


	//----- nvinfo : EIATTR_FRAME_SIZE
	.align		4
.L_11:
        /*0024*/ 	.byte	0x04, 0x11
        /*0026*/ 	.short	(.L_13 - .L_12)
	.align		4
.L_12:
        /*0028*/ 	.word	index@($__internal_1_$__cuda_sm20_div_rn_f64_full)
        /*002c*/ 	.word	0x00000000


	//----- nvinfo : EIATTR_FRAME_SIZE
	.align		4
.L_13:
        /*0030*/ 	.byte	0x04, 0x11
        /*0032*/ 	.short	(.L_15 - .L_14)
	.align		4
.L_14:
        /*0034*/ 	.word	index@($__internal_0_$__cuda_sm20_dblrcp_rn_slowpath_v3)
        /*0038*/ 	.word	0x00000000


	//----- nvinfo : EIATTR_FRAME_SIZE
	.align		4
.L_15:
        /*003c*/ 	.byte	0x04, 0x11
        /*003e*/ 	.short	(.L_17 - .L_16)
	.align		4
.L_16:
        /*0040*/ 	.word	index@(_Z10vxc_kernelPKdPdm)
        /*0044*/ 	.word	0x00000000


	//----- nvinfo : EIATTR_MIN_STACK_SIZE
	.align		4
.L_17:
        /*0048*/ 	.byte	0x04, 0x12
        /*004a*/ 	.short	(.L_19 - .L_18)
	.align		4
.L_18:
        /*004c*/ 	.word	index@(_Z10vxc_kernelPKdPdm)
        /*0050*/ 	.word	0x00000000
.L_19:


//--------------------- .nv.compat                --------------------------
	.section	.nv.compat,"",@"SHT_CUDA_COMPAT_INFO"
	.align	4
        /*0000*/ 	.byte	0x02, 0x09, 0x00, 0x00, 0x02, 0x02, 0x01, 0x00, 0x02, 0x05, 0x05, 0x00, 0x03, 0x07, 0x01, 0x01
        /*0010*/ 	.byte	0x02, 0x03, 0x00, 0x00, 0x02, 0x06, 0x01, 0x00, 0x04, 0x0b, 0x08, 0x00, 0x01, 0x00, 0x00, 0x00
        /*0020*/ 	.byte	0x00, 0x00, 0x00, 0x00


//--------------------- .nv.info._Z10vxc_kernelPKdPdm --------------------------
	.section	.nv.info._Z10vxc_kernelPKdPdm,"",@"SHT_CUDA_INFO"
	.sectionflags	@""
	.align	4


	//----- nvinfo : EIATTR_CUDA_API_VERSION
	.align		4
        /*0000*/ 	.byte	0x04, 0x37
        /*0002*/ 	.short	(.L_21 - .L_20)
.L_20:
        /*0004*/ 	.word	0x00000082


	//----- nvinfo : EIATTR_KPARAM_INFO
	.align		4
.L_21:
        /*0008*/ 	.byte	0x04, 0x17
        /*000a*/ 	.short	(.L_23 - .L_22)
.L_22:
        /*000c*/ 	.word	0x00000000
        /*0010*/ 	.short	0x0002
        /*0012*/ 	.short	0x0010
        /*0014*/ 	.byte	0x00, 0xf0, 0x21, 0x00


	//----- nvinfo : EIATTR_KPARAM_INFO
	.align		4
.L_23:
        /*0018*/ 	.byte	0x04, 0x17
        /*001a*/ 	.short	(.L_25 - .L_24)
.L_24:
        /*001c*/ 	.word	0x00000000
        /*0020*/ 	.short	0x0001
        /*0022*/ 	.short	0x0008
        /*0024*/ 	.byte	0x00, 0xf5, 0x21, 0x00


	//----- nvinfo : EIATTR_KPARAM_INFO
	.align		4
.L_25:
        /*0028*/ 	.byte	0x04, 0x17
        /*002a*/ 	.short	(.L_27 - .L_26)
.L_26:
        /*002c*/ 	.word	0x00000000
        /*0030*/ 	.short	0x0000
        /*0032*/ 	.short	0x0000
        /*0034*/ 	.byte	0x00, 0xf5, 0x21, 0x00


	//----- nvinfo : EIATTR_SPARSE_MMA_MASK
	.align		4
.L_27:
        /*0038*/ 	.byte	0x03, 0x50
        /*003a*/ 	.short	0x0000


	//----- nvinfo : EIATTR_MAXREG_COUNT
	.align		4
        /*003c*/ 	.byte	0x03, 0x1b
        /*003e*/ 	.short	0x00ff


	//----- nvinfo : EIATTR_MERCURY_ISA_VERSION
	.align		4
        /*0040*/ 	.byte	0x03, 0x5f
        /*0042*/ 	.short	0x0101


	//----- nvinfo : EIATTR_VRC_CTA_INIT_COUNT
	.align		4
        /*0044*/ 	.byte	0x02, 0x4a
	.zero		1
	.zero		1


	//----- nvinfo : EIATTR_EXIT_INSTR_OFFSETS
	.align		4
        /*0048*/ 	.byte	0x04, 0x1c
        /*004a*/ 	.short	(.L_29 - .L_28)


	//   ....[0]....
.L_28:
        /*004c*/ 	.word	0x00000080


	//   ....[1]....
        /*0050*/ 	.word	0x00001b80


	//----- nvinfo : EIATTR_CRS_STACK_SIZE
	.align		4
.L_29:
        /*0054*/ 	.byte	0x04, 0x1e
        /*0056*/ 	.short	(.L_31 - .L_30)
.L_30:
        /*0058*/ 	.word	0x00000000


	//----- nvinfo : EIATTR_CBANK_PARAM_SIZE
	.align		4
.L_31:
        /*005c*/ 	.byte	0x03, 0x19
        /*005e*/ 	.short	0x0018


	//----- nvinfo : EIATTR_PARAM_CBANK
	.align		4
        /*0060*/ 	.byte	0x04, 0x0a
        /*0062*/ 	.short	(.L_33 - .L_32)
	.align		4
.L_32:
        /*0064*/ 	.word	index@(.nv.constant0._Z10vxc_kernelPKdPdm)
        /*0068*/ 	.short	0x0380
        /*006a*/ 	.short	0x0018


	//----- nvinfo : EIATTR_SW_WAR
	.align		4
.L_33:
        /*006c*/ 	.byte	0x04, 0x36
        /*006e*/ 	.short	(.L_35 - .L_34)
.L_34:
        /*0070*/ 	.word	0x00000008
.L_35:


//--------------------- .nv.callgraph             --------------------------
	.section	.nv.callgraph,"",@"SHT_CUDA_CALLGRAPH"
	.align	4
	.sectionentsize	8
	.align		4
        /*0000*/ 	.word	0x00000000
	.align		4
        /*0004*/ 	.word	0xffffffff
	.align		4
        /*0008*/ 	.word	0x00000000
	.align		4
        /*000c*/ 	.word	0xfffffffe
	.align		4
        /*0010*/ 	.word	0x00000000
	.align		4
        /*0014*/ 	.word	0xfffffffd
	.align		4
        /*0018*/ 	.word	0x00000000
	.align		4
        /*001c*/ 	.word	0xfffffffc


//--------------------- .nv.constant3             --------------------------
	.section	.nv.constant3,"a",@progbits
	.align	8
.nv.constant3:
	.type		d_A,@object
	.size		d_A,(d_alpha1 - d_A)
d_A:
        /*0000*/ 	.byte	0x06, 0xbc, 0xcc, 0xb0, 0x51, 0xd6, 0xaf, 0x3f
	.type		d_alpha1,@object
	.size		d_alpha1,(d_beta1 - d_alpha1)
d_alpha1:
        /*0008*/ 	.byte	0x98, 0xdd, 0x93, 0x87, 0x85, 0x5a, 0xcb, 0x3f
	.type		d_beta1,@object
	.size		d_beta1,(d_beta2 - d_beta1)
d_beta1:
        /*0010*/ 	.byte	0xa7, 0xe8, 0x48, 0x2e, 0xff, 0x61, 0x1e, 0x40
	.type		d_beta2,@object
	.size		d_beta2,(d_beta3 - d_beta2)
d_beta2:
        /*0018*/ 	.byte	0x6c, 0x09, 0xf9, 0xa0, 0x67, 0xb3, 0x0c, 0x40
	.type		d_beta3,@object
	.size		d_beta3,(d_beta4 - d_beta3)
d_beta3:
        /*0020*/ 	.byte	0x4b, 0xea, 0x04, 0x34, 0x11, 0x36, 0xfa, 0x3f
	.type		d_beta4,@object
	.size		d_beta4,(.L_5 - d_beta4)
d_beta4:
        /*0028*/ 	.byte	0xb1, 0xf9, 0xb8, 0x36, 0x54, 0x8c, 0xdf, 0x3f
.L_5:


//--------------------- .text._Z10vxc_kernelPKdPdm --------------------------
	.section	.text._Z10vxc_kernelPKdPdm,"ax",@progbits
	.align	128
        .global         _Z10vxc_kernelPKdPdm
        .type           _Z10vxc_kernelPKdPdm,@function
        .size           _Z10vxc_kernelPKdPdm,(.L_x_41 - _Z10vxc_kernelPKdPdm)
        .other          _Z10vxc_kernelPKdPdm,@"STO_CUDA_ENTRY STV_DEFAULT"
_Z10vxc_kernelPKdPdm:
.text._Z10vxc_kernelPKdPdm:
[----:B------:R-:W-:Y:S01]  /*0000*/  LDC R1, c[0x0][0x37c] ;  /* 0x0000df00ff017b82 */ /* 0x000fe20000000800 */
[----:B------:R-:W0:Y:S07]  /*0010*/  S2R R3, SR_TID.X ;  /* 0x0000000000037919 */ /* 0x000e2e0000002100 */
[----:B------:R-:W0:Y:S01]  /*0020*/  S2UR UR4, SR_CTAID.X ;  /* 0x00000000000479c3 */ /* 0x000e220000002500 */
[----:B------:R-:W1:Y:S07]  /*0030*/  LDCU.64 UR6, c[0x0][0x390] ;  /* 0x00007200ff0677ac */ /* 0x000e6e0008000a00 */
[----:B------:R-:W0:Y:S02]  /*0040*/  LDC R4, c[0x0][0x360] ;  /* 0x0000d800ff047b82 */ /* 0x000e240000000800 */
[----:B0-----:R-:W-:-:S05]  /*0050*/  IMAD R4, R4, UR4, R3 ;  /* 0x0000000404047c24 */ /* 0x001fca000f8e0203 */
[----:B-1----:R-:W-:-:S04]  /*0060*/  ISETP.GE.U32.AND P0, PT, R4, UR6, PT ;  /* 0x0000000604007c0c */ /* 0x002fc8000bf06070 */
[----:B------:R-:W-:-:S13]  /*0070*/  ISETP.GE.U32.AND.EX P0, PT, RZ, UR7, PT, P0 ;  /* 0x00000007ff007c0c */ /* 0x000fda000bf06100 */
[----:B------:R-:W-:Y:S05]  /*0080*/  @P0 EXIT ;  /* 0x000000000000094d */ /* 0x000fea0003800000 */
[----:B------:R-:W0:Y:S01]  /*0090*/  LDCU.64 UR4, c[0x0][0x380] ;  /* 0x00007000ff0477ac */ /* 0x000e220008000a00 */
[----:B------:R-:W1:Y:S01]  /*00a0*/  LDCU.64 UR8, c[0x0][0x358] ;  /* 0x00006b00ff0877ac */ /* 0x000e620008000a00 */
[----:B0-----:R-:W-:-:S04]  /*00b0*/  LEA R2, P0, R4, UR4, 0x3 ;  /* 0x0000000404027c11 */ /* 0x001fc8000f8018ff */
[----:B------:R-:W-:-:S06]  /*00c0*/  LEA.HI.X R3, R4, UR5, RZ, 0x3, P0 ;  /* 0x0000000504037c11 */ /* 0x000fcc00080f1cff */
[----:B-1----:R-:W2:Y:S01]  /*00d0*/  LDG.E.64 R2, desc[UR8][R2.64] ;  /* 0x0000000802027981 */ /* 0x002ea2000c1e1b00 */
[----:B------:R-:W-:Y:S01]  /*00e0*/  UMOV UR4, 0x812dea11 ;  /* 0x812dea1100047882 */ /* 0x000fe20000000000 */
[----:B------:R-:W-:Y:S01]  /*00f0*/  UMOV UR5, 0x3d719799 ;  /* 0x3d71979900057882 */ /* 0x000fe20000000000 */
[----:B------:R-:W-:Y:S01]  /*0100*/  BSSY.RECONVERGENT B0, `(.L_x_0) ;  /* 0x000000c000007945 */ /* 0x000fe20003800200 */
[----:B------:R-:W-:Y:S02]  /*0110*/  UMOV UR6, UR5 ;  /* 0x0000000500067c82 */ /* 0x000fe40008000000 */
[----:B------:R-:W-:Y:S01]  /*0120*/  IMAD.U32 R5, RZ, RZ, UR6 ;  /* 0x00000006ff057e24 */ /* 0x000fe2000f8e00ff */
[----:B--2---:R-:W-:Y:S01]  /*0130*/  DSETP.MAX.AND P0, P1, R2, UR4, PT ;  /* 0x0000000402007e2a */ /* 0x004fe2000b90f000 */
[----:B------:R-:W-:-:S05]  /*0140*/  IMAD.MOV.U32 R0, RZ, RZ, R3 ;  /* 0x000000ffff007224 */ /* 0x000fca00078e0003 */
[----:B------:R-:W-:Y:S02]  /*0150*/  FSEL R27, R0, UR6, P0 ;  /* 0x00000006001b7c08 */ /* 0x000fe40008000000 */
[----:B------:R-:W-:Y:S02]  /*0160*/  SEL R26, R2, UR4, P0 ;  /* 0x00000004021a7c07 */ /* 0x000fe40008000000 */
[----:B------:R-:W-:-:S03]  /*0170*/  MOV R0, 0x1c0 ;  /* 0x000001c000007802 */ /* 0x000fc60000000f00 */
[----:B------:R-:W-:Y:S01]  /*0180*/  IMAD.MOV.U32 R12, RZ, RZ, R26 ;  /* 0x000000ffff0c7224 */ /* 0x000fe200078e001a */
[----:B------:R-:W-:-:S05]  /*0190*/  @P1 LOP3.LUT R27, R5, 0x80000, RZ, 0xfc, !PT ;  /* 0x00080000051b1812 */ /* 0x000fca00078efcff */
[----:B------:R-:W-:-:S07]  /*01a0*/  IMAD.MOV.U32 R5, RZ, RZ, R27 ;  /* 0x000000ffff057224 */ /* 0x000fce00078e001b */
[----:B------:R-:W-:Y:S05]  /*01b0*/  CALL.REL.NOINC `($_Z10vxc_kernelPKdPdm$__internal_accurate_pow) ;  /* 0x0000002400307944 */ /* 0x000fea0003c00000 */
[----:B------:R-:W-:Y:S05]  /*01c0*/  BSYNC.RECONVERGENT B0 ;  /* 0x0000000000007941 */ /* 0x000fea0003800200 */
.L_x_0:
[----:B------:R-:W-:Y:S01]  /*01d0*/  UMOV UR4, 0x54442d18 ;  /* 0x54442d1800047882 */ /* 0x000fe20000000000 */
[----:B------:R-:W-:Y:S01]  /*01e0*/  UMOV UR5, 0x402921fb ;  /* 0x402921fb00057882 */ /* 0x000fe20000000000 */
[----:B------:R-:W-:Y:S01]  /*01f0*/  IMAD.MOV.U32 R2, RZ, RZ, 0x1 ;  /* 0x00000001ff027424 */ /* 0x000fe200078e00ff */
[C---:B------:R-:W-:Y:S01]  /*0200*/  DMUL R6, R26.reuse, UR4 ;  /* 0x000000041a067c28 */ /* 0x040fe20008000000 */
[----:B------:R-:W-:Y:S01]  /*0210*/  UMOV UR4, 0x55555555 ;  /* 0x5555555500047882 */ /* 0x000fe20000000000 */
[----:B------:R-:W-:Y:S01]  /*0220*/  UMOV UR5, 0x3fd55555 ;  /* 0x3fd5555500057882 */ /* 0x000fe20000000000 */
[----:B------:R-:W-:Y:S01]  /*0230*/  DSETP.NEU.AND P0, PT, R26, +INF , PT ;  /* 0x7ff000001a00742a */ /* 0x000fe20003f0d000 */
[----:B------:R-:W-:Y:S01]  /*0240*/  ISETP.GE.AND P1, PT, R27, RZ, PT ;  /* 0x000000ff1b00720c */ /* 0x000fe20003f26270 */
[----:B------:R-:W-:Y:S01]  /*0250*/  BSSY.RECONVERGENT B0, `(.L_x_1) ;  /* 0x0000022000007945 */ /* 0x000fe20003800200 */
[----:B------:R-:W0:Y:S02]  /*0260*/  MUFU.RCP64H R3, R7 ;  /* 0x0000000700037308 */ /* 0x000e240000001800 */
[----:B------:R-:W-:-:S02]  /*0270*/  FSEL R8, R8, RZ, P1 ;  /* 0x000000ff08087208 */ /* 0x000fc40000800000 */
[----:B------:R-:W-:Y:S01]  /*0280*/  FSEL R9, R5, -QNAN , P1 ;  /* 0xfff8000005097808 */ /* 0x000fe20000800000 */
[----:B0-----:R-:W-:-:S08]  /*0290*/  DFMA R10, -R6, R2, 1 ;  /* 0x3ff00000060a742b */ /* 0x001fd00000000102 */
[----:B------:R-:W-:-:S08]  /*02a0*/  DFMA R10, R10, R10, R10 ;  /* 0x0000000a0a0a722b */ /* 0x000fd0000000000a */
[----:B------:R-:W-:Y:S02]  /*02b0*/  DFMA R10, R2, R10, R2 ;  /* 0x0000000a020a722b */ /* 0x000fe40000000002 */
[----:B------:R-:W-:Y:S01]  /*02c0*/  DADD R2, R26, UR4 ;  /* 0x000000041a027e29 */ /* 0x000fe20008000000 */
[----:B------:R-:W-:Y:S01]  /*02d0*/  UMOV UR4, 0xfe791dcf ;  /* 0xfe791dcf00047882 */ /* 0x000fe20000000000 */
[----:B------:R-:W-:-:S04]  /*02e0*/  UMOV UR5, 0x3ff7a245 ;  /* 0x3ff7a24500057882 */ /* 0x000fc80000000000 */
[----:B------:R-:W-:-:S04]  /*02f0*/  DFMA R12, -R6, R10, 1 ;  /* 0x3ff00000060c742b */ /* 0x000fc8000000010a */
[----:B------:R-:W-:-:S04]  /*0300*/  LOP3.LUT R2, R3, 0x7ff00000, RZ, 0xc0, !PT ;  /* 0x7ff0000003027812 */ /* 0x000fc800078ec0ff */
[----:B------:R-:W-:Y:S01]  /*0310*/  DFMA R12, R10, R12, R10 ;  /* 0x0000000c0a0c722b */ /* 0x000fe2000000000a */
[----:B------:R-:W-:-:S07]  /*0320*/  ISETP.NE.OR P0, PT, R2, 0x7ff00000, P0 ;  /* 0x7ff000000200780c */ /* 0x000fce0000705670 */
[----:B------:R-:W-:-:S06]  /*0330*/  DMUL R10, R12, 3 ;  /* 0x400800000c0a7828 */ /* 0x000fcc0000000000 */
[----:B------:R-:W-:Y:S02]  /*0340*/  @!P0 IMAD.MOV.U32 R8, RZ, RZ, 0x0 ;  /* 0x00000000ff088424 */ /* 0x000fe400078e00ff */
[----:B------:R-:W-:Y:S01]  /*0350*/  DFMA R2, -R6, R10, 3 ;  /* 0x400800000602742b */ /* 0x000fe2000000010a */
[----:B------:R-:W-:Y:S01]  /*0360*/  @!P0 IMAD.MOV.U32 R9, RZ, RZ, 0x7ff00000 ;  /* 0x7ff00000ff098424 */ /* 0x000fe200078e00ff */
[----:B------:R-:W-:-:S05]  /*0370*/  DSETP.NEU.AND P0, PT, R26, 1, PT ;  /* 0x3ff000001a00742a */ /* 0x000fca0003f0d000 */
[----:B------:R-:W-:Y:S02]  /*0380*/  DMUL R8, R8, -UR4 ;  /* 0x8000000408087c28 */ /* 0x000fe40008000000 */
[----:B------:R-:W-:-:S08]  /*0390*/  DFMA R2, R12, R2, R10 ;  /* 0x000000020c02722b */ /* 0x000fd0000000000a */
[----:B------:R-:W-:Y:S02]  /*03a0*/  FSEL R26, R8, -8.27831365045323795625e+37, P0 ;  /* 0xfe791dcf081a7808 */ /* 0x000fe40000000000 */
[----:B------:R-:W-:Y:S01]  /*03b0*/  FFMA R0, RZ, R7, R3 ;  /* 0x00000007ff007223 */ /* 0x000fe20000000003 */
[----:B------:R-:W-:-:S04]  /*03c0*/  FSEL R27, R9, -1.9346395730972290039, P0 ;  /* 0xbff7a245091b7808 */ /* 0x000fc80000000000 */
[----:B------:R-:W-:-:S13]  /*03d0*/  FSETP.GT.AND P1, PT, |R0|, 1.469367938527859385e-39, PT ;  /* 0x001000000000780b */ /* 0x000fda0003f24200 */
[----:B------:R-:W-:Y:S05]  /*03e0*/  @P1 BRA `(.L_x_2) ;  /* 0x0000000000201947 */ /* 0x000fea0003800000 */
[----:B------:R-:W-:Y:S01]  /*03f0*/  MOV R8, R6 ;  /* 0x0000000600087202 */ /* 0x000fe20000000f00 */
[----:B------:R-:W-:Y:S01]  /*0400*/  IMAD.MOV.U32 R9, RZ, RZ, R7 ;  /* 0x000000ffff097224 */ /* 0x000fe200078e0007 */
[----:B------:R-:W-:Y:S01]  /*0410*/  MOV R0, 0x450 ;  /* 0x0000045000007802 */ /* 0x000fe20000000f00 */
[----:B------:R-:W-:Y:S02]  /*0420*/  IMAD.MOV.U32 R6, RZ, RZ, RZ ;  /* 0x000000ffff067224 */ /* 0x000fe400078e00ff */
[----:B------:R-:W-:-:S07]  /*0430*/  IMAD.MOV.U32 R7, RZ, RZ, 0x40080000 ;  /* 0x40080000ff077424 */ /* 0x000fce00078e00ff */
[----:B------:R-:W-:Y:S05]  /*0440*/  CALL.REL.NOINC `($__internal_1_$__cuda_sm20_div_rn_f64_full) ;  /* 0x0000001800747944 */ /* 0x000fea0003c00000 */
[----:B------:R-:W-:Y:S02]  /*0450*/  IMAD.MOV.U32 R2, RZ, RZ, R18 ;  /* 0x000000ffff027224 */ /* 0x000fe400078e0012 */
[----:B------:R-:W-:-:S07]  /*0460*/  IMAD.MOV.U32 R3, RZ, RZ, R19 ;  /* 0x000000ffff037224 */ /* 0x000fce00078e0013 */
.L_x_2:
[----:B------:R-:W-:Y:S05]  /*0470*/  BSYNC.RECONVERGENT B0 ;  /* 0x0000000000007941 */ /* 0x000fea0003800200 */
.L_x_1:
[----:B------:R-:W-:Y:S01]  /*0480*/  DSETP.NEU.AND P0, PT, R2, RZ, PT ;  /* 0x000000ff0200722a */ /* 0x000fe20003f0d000 */
[----:B------:R-:W-:-:S13]  /*0490*/  BSSY.RECONVERGENT B0, `(.L_x_3) ;  /* 0x000000a000007945 */ /* 0x000fda0003800200 */
[----:B------:R-:W-:Y:S01]  /*04a0*/  @!P0 CS2R R8, SRZ ;  /* 0x0000000000088805 */ /* 0x000fe2000001ff00 */
[----:B------:R-:W-:Y:S06]  /*04b0*/  @!P0 BRA `(.L_x_4) ;  /* 0x00000000001c8947 */ /* 0x000fec0003800000 */
[----:B------:R-:W-:Y:S01]  /*04c0*/  IMAD.MOV.U32 R12, RZ, RZ, R2 ;  /* 0x000000ffff0c7224 */ /* 0x000fe200078e0002 */
[----:B------:R-:W-:Y:S02]  /*04d0*/  MOV R5, R3 ;  /* 0x0000000300057202 */ /* 0x000fe40000000f00 */
[----:B------:R-:W-:-:S07]  /*04e0*/  MOV R0, 0x500 ;  /* 0x0000050000007802 */ /* 0x000fce0000000f00 */
[----:B------:R-:W-:Y:S05]  /*04f0*/  CALL.REL.NOINC `($_Z10vxc_kernelPKdPdm$__internal_accurate_pow) ;  /* 0x0000002000607944 */ /* 0x000fea0003c00000 */
[----:B------:R-:W-:-:S04]  /*0500*/  ISETP.GE.AND P0, PT, R3, RZ, PT ;  /* 0x000000ff0300720c */ /* 0x000fc80003f06270 */
[----:B------:R-:W-:Y:S02]  /*0510*/  FSEL R8, R8, RZ, P0 ;  /* 0x000000ff08087208 */ /* 0x000fe40000000000 */
[----:B------:R-:W-:-:S07]  /*0520*/  FSEL R9, R5, -QNAN , P0 ;  /* 0xfff8000005097808 */ /* 0x000fce0000000000 */
.L_x_4:
[----:B------:R-:W-:Y:S05]  /*0530*/  BSYNC.RECONVERGENT B0 ;  /* 0x0000000000007941 */ /* 0x000fea0003800200 */
.L_x_3:
[----:B------:R-:W-:Y:S01]  /*0540*/  UMOV UR4, 0x55555555 ;  /* 0x5555555500047882 */ /* 0x000fe20000000000 */
[----:B------:R-:W-:Y:S01]  /*0550*/  UMOV UR5, 0x3fd55555 ;  /* 0x3fd5555500057882 */ /* 0x000fe20000000000 */
[C---:B------:R-:W-:Y:S01]  /*0560*/  DSETP.NEU.AND P1, PT, R2.reuse, 1, PT ;  /* 0x3ff000000200742a */ /* 0x040fe20003f2d000 */
[----:B------:R-:W-:Y:S01]  /*0570*/  BSSY.RECONVERGENT B0, `(.L_x_5) ;  /* 0x0000023000007945 */ /* 0x000fe20003800200 */
[----:B------:R-:W-:-:S10]  /*0580*/  DADD R6, R2, UR4 ;  /* 0x0000000402067e29 */ /* 0x000fd40008000000 */
[----:B------:R-:W-:-:S04]  /*0590*/  LOP3.LUT R6, R7, 0x7ff00000, RZ, 0xc0, !PT ;  /* 0x7ff0000007067812 */ /* 0x000fc800078ec0ff */
[----:B------:R-:W-:-:S13]  /*05a0*/  ISETP.NE.AND P0, PT, R6, 0x7ff00000, PT ;  /* 0x7ff000000600780c */ /* 0x000fda0003f05270 */
[----:B------:R-:W-:-:S14]  /*05b0*/  DSETP.NEU.OR P0, PT, R2, +INF , P0 ;  /* 0x7ff000000200742a */ /* 0x000fdc000070d400 */
[----:B------:R-:W-:Y:S02]  /*05c0*/  @!P0 IMAD.MOV.U32 R9, RZ, RZ, 0x7ff00000 ;  /* 0x7ff00000ff098424 */ /* 0x000fe400078e00ff */
[----:B------:R-:W-:-:S03]  /*05d0*/  @!P0 IMAD.MOV.U32 R8, RZ, RZ, 0x0 ;  /* 0x00000000ff088424 */ /* 0x000fc600078e00ff */
[----:B------:R-:W-:Y:S01]  /*05e0*/  FSEL R15, R9, 1.875, P1 ;  /* 0x3ff00000090f7808 */ /* 0x000fe20000800000 */
[----:B------:R-:W-:Y:S01]  /*05f0*/  IMAD.MOV.U32 R9, RZ, RZ, 0x3fd80000 ;  /* 0x3fd80000ff097424 */ /* 0x000fe200078e00ff */
[----:B------:R-:W-:Y:S01]  /*0600*/  FSEL R14, R8, RZ, P1 ;  /* 0x000000ff080e7208 */ /* 0x000fe20000800000 */
[----:B------:R-:W-:Y:S01]  /*0610*/  IMAD.MOV.U32 R8, RZ, RZ, 0x0 ;  /* 0x00000000ff087424 */ /* 0x000fe200078e00ff */
[----:B------:R-:W0:Y:S01]  /*0620*/  MUFU.RSQ64H R3, R15 ;  /* 0x0000000f00037308 */ /* 0x000e220000001c00 */
[----:B------:R-:W-:-:S05]  /*0630*/  VIADD R2, R15, 0xfcb00000 ;  /* 0xfcb000000f027836 */ /* 0x000fca0000000000 */
[----:B------:R-:W-:Y:S01]  /*0640*/  ISETP.GE.U32.AND P0, PT, R2, 0x7ca00000, PT ;  /* 0x7ca000000200780c */ /* 0x000fe20003f06070 */
[----:B0-----:R-:W-:-:S08]  /*0650*/  DMUL R6, R2, R2 ;  /* 0x0000000202067228 */ /* 0x001fd00000000000 */
[----:B------:R-:W-:-:S08]  /*0660*/  DFMA R6, R14, -R6, 1 ;  /* 0x3ff000000e06742b */ /* 0x000fd00000000806 */
[----:B------:R-:W-:Y:S02]  /*0670*/  DFMA R8, R6, R8, 0.5 ;  /* 0x3fe000000608742b */ /* 0x000fe40000000008 */
[----:B------:R-:W-:-:S08]  /*0680*/  DMUL R6, R2, R6 ;  /* 0x0000000602067228 */ /* 0x000fd00000000000 */
[----:B------:R-:W-:-:S08]  /*0690*/  DFMA R10, R8, R6, R2 ;  /* 0x00000006080a722b */ /* 0x000fd00000000002 */
[----:B------:R-:W-:Y:S02]  /*06a0*/  DMUL R16, R14, R10 ;  /* 0x0000000a0e107228 */ /* 0x000fe40000000000 */
[----:B------:R-:W-:Y:S01]  /*06b0*/  VIADD R7, R11, 0xfff00000 ;  /* 0xfff000000b077836 */ /* 0x000fe20000000000 */
[----:B------:R-:W-:-:S05]  /*06c0*/  MOV R6, R10 ;  /* 0x0000000a00067202 */ /* 0x000fca0000000f00 */
[----:B------:R-:W-:-:S08]  /*06d0*/  DFMA R18, R16, -R16, R14 ;  /* 0x800000101012722b */ /* 0x000fd0000000000e */
[----:B------:R-:W-:Y:S01]  /*06e0*/  DFMA R8, R18, R6, R16 ;  /* 0x000000061208722b */ /* 0x000fe20000000010 */
[----:B------:R-:W-:Y:S10]  /*06f0*/  @!P0 BRA `(.L_x_6) ;  /* 0x0000000000288947 */ /* 0x000ff40003800000 */
[----:B------:R-:W-:Y:S01]  /*0700*/  IMAD.MOV.U32 R5, RZ, RZ, R2 ;  /* 0x000000ffff057224 */ /* 0x000fe200078e0002 */
[----:B------:R-:W-:Y:S01]  /*0710*/  MOV R20, 0x780 ;  /* 0x0000078000147802 */ /* 0x000fe20000000f00 */
[----:B------:R-:W-:Y:S02]  /*0720*/  IMAD.MOV.U32 R0, RZ, RZ, R10 ;  /* 0x000000ffff007224 */ /* 0x000fe400078e000a */
[----:B------:R-:W-:Y:S02]  /*0730*/  IMAD.MOV.U32 R21, RZ, RZ, R19 ;  /* 0x000000ffff157224 */ /* 0x000fe400078e0013 */
[----:B------:R-:W-:Y:S02]  /*0740*/  IMAD.MOV.U32 R23, RZ, RZ, R7 ;  /* 0x000000ffff177224 */ /* 0x000fe400078e0007 */
[----:B------:R-:W-:Y:S02]  /*0750*/  IMAD.MOV.U32 R2, RZ, RZ, R14 ;  /* 0x000000ffff027224 */ /* 0x000fe400078e000e */
[----:B------:R-:W-:-:S07]  /*0760*/  IMAD.MOV.U32 R3, RZ, RZ, R15 ;  /* 0x000000ffff037224 */ /* 0x000fce00078e000f */
[----:B------:R-:W-:Y:S05]  /*0770*/  CALL.REL.NOINC `($__internal_2_$__cuda_sm20_dsqrt_rn_f64_mediumpath_v1) ;  /* 0x0000001c00147944 */ /* 0x000fea0003c00000 */
[----:B------:R-:W-:Y:S01]  /*0780*/  MOV R8, R24 ;  /* 0x0000001800087202 */ /* 0x000fe20000000f00 */
[----:B------:R-:W-:-:S07]  /*0790*/  IMAD.MOV.U32 R9, RZ, RZ, R25 ;  /* 0x000000ffff097224 */ /* 0x000fce00078e0019 */
.L_x_6:
[----:B------:R-:W-:Y:S05]  /*07a0*/  BSYNC.RECONVERGENT B0 ;  /* 0x0000000000007941 */ /* 0x000fea0003800200 */
.L_x_5:
[----:B------:R-:W0:Y:S01]  /*07b0*/  LDCU.128 UR4, c[0x3][0x10] ;  /* 0x00c00200ff0477ac */ /* 0x000e220008000c00 */
[----:B------:R-:W1:Y:S01]  /*07c0*/  LDC.64 R10, c[0x3][RZ] ;  /* 0x00c00000ff0a7b82 */ /* 0x000e620000000a00 */
[----:B------:R-:W-:Y:S01]  /*07d0*/  BSSY.RECONVERGENT B0, `(.L_x_7) ;  /* 0x000001b000007945 */ /* 0x000fe20003800200 */
[----:B------:R-:W2:Y:S06]  /*07e0*/  LDCU.128 UR12, c[0x3][0x20] ;  /* 0x00c00400ff0c77ac */ /* 0x000eac0008000c00 */
[----:B------:R-:W3:Y:S01]  /*07f0*/  LDC.64 R12, c[0x3][0x8] ;  /* 0x00c00200ff0c7b82 */ /* 0x000ee20000000a00 */
[----:B0-----:R-:W-:-:S08]  /*0800*/  DMUL R2, R14, UR6 ;  /* 0x000000060e027c28 */ /* 0x001fd00008000000 */
[----:B------:R-:W-:Y:S02]  /*0810*/  DFMA R6, R8, UR4, R2 ;  /* 0x0000000408067c2b */ /* 0x000fe40008000002 */
[C---:B------:R-:W-:Y:S02]  /*0820*/  DMUL R8, R14.reuse, R8 ;  /* 0x000000080e087228 */ /* 0x040fe40000000000 */
[C---:B------:R-:W-:Y:S02]  /*0830*/  DMUL R2, R14.reuse, R14 ;  /* 0x0000000e0e027228 */ /* 0x040fe40000000000 */
[----:B---3--:R-:W-:-:S04]  /*0840*/  DFMA R12, R14, R12, 1 ;  /* 0x3ff000000e0c742b */ /* 0x008fc8000000000c */
[----:B--2---:R-:W-:Y:S02]  /*0850*/  DFMA R6, R8, UR12, R6 ;  /* 0x0000000c08067c2b */ /* 0x004fe40008000006 */
[----:B-1----:R-:W-:-:S06]  /*0860*/  DADD R8, R10, R10 ;  /* 0x000000000a087229 */ /* 0x002fcc000000000a */
[----:B------:R-:W-:-:S08]  /*0870*/  DFMA R2, R2, UR14, R6 ;  /* 0x0000000e02027c2b */ /* 0x000fd00008000006 */
[----:B------:R-:W-:-:S06]  /*0880*/  DMUL R2, R8, R2 ;  /* 0x0000000208027228 */ /* 0x000fcc0000000000 */
[----:B------:R-:W0:Y:S04]  /*0890*/  MUFU.RCP64H R7, R3 ;  /* 0x0000000300077308 */ /* 0x000e280000001800 */
[----:B------:R-:W-:-:S05]  /*08a0*/  VIADD R6, R3, 0x300402 ;  /* 0x0030040203067836 */ /* 0x000fca0000000000 */
[----:B------:R-:W-:Y:S01]  /*08b0*/  FSETP.GEU.AND P0, PT, |R6|, 5.8789094863358348022e-39, PT ;  /* 0x004004020600780b */ /* 0x000fe20003f0e200 */
[----:B0-----:R-:W-:-:S08]  /*08c0*/  DFMA R10, -R2, R6, 1 ;  /* 0x3ff00000020a742b */ /* 0x001fd00000000106 */
[----:B------:R-:W-:-:S08]  /*08d0*/  DFMA R10, R10, R10, R10 ;  /* 0x0000000a0a0a722b */ /* 0x000fd0000000000a */
[----:B------:R-:W-:-:S08]  /*08e0*/  DFMA R10, R6, R10, R6 ;  /* 0x0000000a060a722b */ /* 0x000fd00000000006 */
[----:B------:R-:W-:-:S08]  /*08f0*/  DFMA R16, -R2, R10, 1 ;  /* 0x3ff000000210742b */ /* 0x000fd0000000010a */
[----:B------:R-:W-:Y:S01]  /*0900*/  DFMA R10, R10, R16, R10 ;  /* 0x000000100a0a722b */ /* 0x000fe2000000000a */
[----:B------:R-:W-:Y:S10]  /*0910*/  @P0 BRA `(.L_x_8) ;  /* 0x0000000000180947 */ /* 0x000ff40003800000 */
[----:B------:R-:W-:Y:S02]  /*0920*/  LOP3.LUT R16, R3, 0x7fffffff, RZ, 0xc0, !PT ;  /* 0x7fffffff03107812 */ /* 0x000fe400078ec0ff */
[----:B------:R-:W-:-:S03]  /*0930*/  MOV R0, 0x960 ;  /* 0x0000096000007802 */ /* 0x000fc60000000f00 */
[----:B------:R-:W-:-:S07]  /*0940*/  VIADD R16, R16, 0xfff00000 ;  /* 0xfff0000010107836 */ /* 0x000fce0000000000 */
[----:B------:R-:W-:Y:S05]  /*0950*/  CALL.REL.NOINC `($__internal_0_$__cuda_sm20_dblrcp_rn_slowpath_v3) ;  /* 0x00000010008c7944 */ /* 0x000fea0003c00000 */
[----:B------:R-:W-:Y:S02]  /*0960*/  IMAD.MOV.U32 R10, RZ, RZ, R16 ;  /* 0x000000ffff0a7224 */ /* 0x000fe400078e0010 */
[----:B------:R-:W-:-:S07]  /*0970*/  IMAD.MOV.U32 R11, RZ, RZ, R17 ;  /* 0x000000ffff0b7224 */ /* 0x000fce00078e0011 */
.L_x_8:
[----:B------:R-:W-:Y:S05]  /*0980*/  BSYNC.RECONVERGENT B0 ;  /* 0x0000000000007941 */ /* 0x000fea0003800200 */
.L_x_7:
[----:B------:R-:W-:Y:S01]  /*0990*/  DADD R2, R10, 1 ;  /* 0x3ff000000a027429 */ /* 0x000fe20000000000 */
[----:B------:R-:W-:Y:S09]  /*09a0*/  BSSY.RECONVERGENT B0, `(.L_x_9) ;  /* 0x0000051000007945 */ /* 0x000ff20003800200 */
[----:B------:R-:W-:Y:S01]  /*09b0*/  ISETP.GT.AND P0, PT, R3, 0xfffff, PT ;  /* 0x000fffff0300780c */ /* 0x000fe20003f04270 */
[----:B------:R-:W-:Y:S01]  /*09c0*/  IMAD.MOV.U32 R6, RZ, RZ, R2 ;  /* 0x000000ffff067224 */ /* 0x000fe200078e0002 */
[----:B------:R-:W-:-:S11]  /*09d0*/  MOV R7, R3 ;  /* 0x0000000300077202 */ /* 0x000fd60000000f00 */
[----:B------:R-:W-:-:S10]  /*09e0*/  @!P0 DMUL R6, R6, 1.80143985094819840000e+16 ;  /* 0x4350000006068828 */ /* 0x000fd40000000000 */
[----:B------:R-:W-:Y:S02]  /*09f0*/  @!P0 IMAD.MOV.U32 R3, RZ, RZ, R7 ;  /* 0x000000ffff038224 */ /* 0x000fe400078e0007 */
[----:B------:R-:W-:Y:S02]  /*0a00*/  @!P0 IMAD.MOV.U32 R2, RZ, RZ, R6 ;  /* 0x000000ffff028224 */ /* 0x000fe400078e0006 */
[----:B------:R-:W-:-:S05]  /*0a10*/  VIADD R0, R3, 0xffffffff ;  /* 0xffffffff03007836 */ /* 0x000fca0000000000 */
[----:B------:R-:W-:Y:S01]  /*0a20*/  ISETP.GT.U32.AND P1, PT, R0, 0x7feffffe, PT ;  /* 0x7feffffe0000780c */ /* 0x000fe20003f24070 */
[----:B------:R-:W-:Y:S02]  /*0a30*/  IMAD.MOV.U32 R0, RZ, RZ, -0x3ff ;  /* 0xfffffc01ff007424 */ /* 0x000fe400078e00ff */
[----:B------:R-:W-:-:S10]  /*0a40*/  @!P0 IMAD.MOV.U32 R0, RZ, RZ, -0x435 ;  /* 0xfffffbcbff008424 */ /* 0x000fd400078e00ff */
[----:B------:R-:W-:Y:S05]  /*0a50*/  @P1 BRA `(.L_x_10) ;  /* 0x0000000000fc1947 */ /* 0x000fea0003800000 */
[----:B------:R-:W-:Y:S01]  /*0a60*/  LOP3.LUT R5, R3, 0xfffff, RZ, 0xc0, !PT ;  /* 0x000fffff03057812 */ /* 0x000fe200078ec0ff */
[----:B------:R-:W-:Y:S01]  /*0a70*/  IMAD.MOV.U32 R6, RZ, RZ, R2 ;  /* 0x000000ffff067224 */ /* 0x000fe200078e0002 */
[----:B------:R-:W-:Y:S01]  /*0a80*/  UMOV UR4, 0x3ae80f1e ;  /* 0x3ae80f1e00047882 */ /* 0x000fe20000000000 */
[----:B------:R-:W-:Y:S01]  /*0a90*/  IMAD.MOV.U32 R10, RZ, RZ, RZ ;  /* 0x000000ffff0a7224 */ /* 0x000fe200078e00ff */
[----:B------:R-:W-:Y:S01]  /*0aa0*/  LOP3.LUT R7, R5, 0x3ff00000, RZ, 0xfc, !PT ;  /* 0x3ff0000005077812 */ /* 0x000fe200078efcff */
[----:B------:R-:W-:Y:S01]  /*0ab0*/  IMAD.MOV.U32 R22, RZ, RZ, -0x748574fc ;  /* 0x8b7a8b04ff167424 */ /* 0x000fe200078e00ff */
[----:B------:R-:W-:Y:S01]  /*0ac0*/  UMOV UR5, 0x3eb1380b ;  /* 0x3eb1380b00057882 */ /* 0x000fe20000000000 */
[----:B------:R-:W-:Y:S01]  /*0ad0*/  IMAD.MOV.U32 R23, RZ, RZ, 0x3ed0ee25 ;  /* 0x3ed0ee25ff177424 */ /* 0x000fe200078e00ff */
[----:B------:R-:W-:Y:S01]  /*0ae0*/  ISETP.GE.U32.AND P0, PT, R7, 0x3ff6a09f, PT ;  /* 0x3ff6a09f0700780c */ /* 0x000fe20003f06070 */
[----:B------:R-:W-:Y:S01]  /*0af0*/  IMAD.MOV.U32 R25, RZ, RZ, 0x43300000 ;  /* 0x43300000ff197424 */ /* 0x000fe200078e00ff */
[----:B------:R-:W-:-:S11]  /*0b00*/  LEA.HI R0, R3, R0, RZ, 0xc ;  /* 0x0000000003007211 */ /* 0x000fd600078f60ff */
[----:B------:R-:W-:Y:S01]  /*0b10*/  @P0 IADD3 R5, PT, PT, R7, -0x100000, RZ ;  /* 0xfff0000007050810 */ /* 0x000fe20007ffe0ff */
[----:B------:R-:W-:-:S04]  /*0b20*/  @P0 VIADD R0, R0, 0x1 ;  /* 0x0000000100000836 */ /* 0x000fc80000000000 */
[----:B------:R-:W-:Y:S01]  /*0b30*/  @P0 IMAD.MOV.U32 R7, RZ, RZ, R5 ;  /* 0x000000ffff070224 */ /* 0x000fe200078e0005 */
[----:B------:R-:W-:-:S05]  /*0b40*/  LOP3.LUT R24, R0, 0x80000000, RZ, 0x3c, !PT ;  /* 0x8000000000187812 */ /* 0x000fca00078e3cff */
[C---:B------:R-:W-:Y:S02]  /*0b50*/  DADD R20, R6.reuse, 1 ;  /* 0x3ff0000006147429 */ /* 0x040fe40000000000 */
[----:B------:R-:W-:-:S04]  /*0b60*/  DADD R6, R6, -1 ;  /* 0xbff0000006067429 */ /* 0x000fc80000000000 */
[----:B------:R-:W0:Y:S02]  /*0b70*/  MUFU.RCP64H R11, R21 ;  /* 0x00000015000b7308 */ /* 0x000e240000001800 */
[----:B0-----:R-:W-:-:S08]  /*0b80*/  DFMA R16, -R20, R10, 1 ;  /* 0x3ff000001410742b */ /* 0x001fd0000000010a */
[----:B------:R-:W-:-:S08]  /*0b90*/  DFMA R16, R16, R16, R16 ;  /* 0x000000101010722b */ /* 0x000fd00000000010 */
[----:B------:R-:W-:-:S08]  /*0ba0*/  DFMA R10, R10, R16, R10 ;  /* 0x000000100a0a722b */ /* 0x000fd0000000000a */
[----:B------:R-:W-:-:S08]  /*0bb0*/  DMUL R16, R6, R10 ;  /* 0x0000000a06107228 */ /* 0x000fd00000000000 */
[----:B------:R-:W-:-:S08]  /*0bc0*/  DFMA R16, R6, R10, R16 ;  /* 0x0000000a0610722b */ /* 0x000fd00000000010 */
[----:B------:R-:W-:Y:S02]  /*0bd0*/  DMUL R18, R16, R16 ;  /* 0x0000001010127228 */ /* 0x000fe40000000000 */
[----:B------:R-:W-:-:S06]  /*0be0*/  DADD R2, R6, -R16 ;  /* 0x0000000006027229 */ /* 0x000fcc0000000810 */
[----:B------:R-:W-:Y:S01]  /*0bf0*/  DFMA R20, R18, UR4, R22 ;  /* 0x0000000412147c2b */ /* 0x000fe20008000016 */
[----:B------:R-:W-:Y:S01]  /*0c00*/  UMOV UR4, 0x9f02676f ;  /* 0x9f02676f00047882 */ /* 0x000fe20000000000 */
[----:B------:R-:W-:Y:S01]  /*0c10*/  UMOV UR5, 0x3ef3b266 ;  /* 0x3ef3b26600057882 */ /* 0x000fe20000000000 */
[----:B------:R-:W-:-:S05]  /*0c20*/  DADD R22, R2, R2 ;  /* 0x0000000002167229 */ /* 0x000fca0000000002 */
[----:B------:R-:W-:Y:S01]  /*0c30*/  DFMA R20, R18, R20, UR4 ;  /* 0x0000000412147e2b */ /* 0x000fe20008000014 */
[----:B------:R-:W-:Y:S01]  /*0c40*/  UMOV UR4, 0xa9ab0956 ;  /* 0xa9ab095600047882 */ /* 0x000fe20000000000 */
[----:B------:R-:W-:Y:S01]  /*0c50*/  UMOV UR5, 0x3f1745cb ;  /* 0x3f1745cb00057882 */ /* 0x000fe20000000000 */
[----:B------:R-:W-:-:S05]  /*0c60*/  DFMA R22, R6, -R16, R22 ;  /* 0x800000100616722b */ /* 0x000fca0000000016 */
[----:B------:R-:W-:Y:S01]  /*0c70*/  DFMA R20, R18, R20, UR4 ;  /* 0x0000000412147e2b */ /* 0x000fe20008000014 */
[----:B------:R-:W-:Y:S01]  /*0c80*/  UMOV UR4, 0x2d1b5154 ;  /* 0x2d1b515400047882 */ /* 0x000fe20000000000 */
[----:B------:R-:W-:Y:S01]  /*0c90*/  UMOV UR5, 0x3f3c71c7 ;  /* 0x3f3c71c700057882 */ /* 0x000fe20000000000 */
[----:B------:R-:W-:-:S05]  /*0ca0*/  DMUL R22, R10, R22 ;  /* 0x000000160a167228 */ /* 0x000fca0000000000 */
[----:B------:R-:W-:Y:S01]  /*0cb0*/  DFMA R20, R18, R20, UR4 ;  /* 0x0000000412147e2b */ /* 0x000fe20008000014 */
[----:B------:R-:W-:Y:S01]  /*0cc0*/  UMOV UR4, 0x923be72d ;  /* 0x923be72d00047882 */ /* 0x000fe20000000000 */
[----:B------:R-:W-:-:S06]  /*0cd0*/  UMOV UR5, 0x3f624924 ;  /* 0x3f62492400057882 */ /* 0x000fcc0000000000 */
[----:B------:R-:W-:Y:S01]  /*0ce0*/  DFMA R20, R18, R20, UR4 ;  /* 0x0000000412147e2b */ /* 0x000fe20008000014 */
[----:B------:R-:W-:Y:S01]  /*0cf0*/  UMOV UR4, 0x9999a3c4 ;  /* 0x9999a3c400047882 */ /* 0x000fe20000000000 */
[----:B------:R-:W-:-:S06]  /*0d00*/  UMOV UR5, 0x3f899999 ;  /* 0x3f89999900057882 */ /* 0x000fcc0000000000 */
[----:B------:R-:W-:Y:S01]  /*0d10*/  DFMA R20, R18, R20, UR4 ;  /* 0x0000000412147e2b */ /* 0x000fe20008000014 */
[----:B------:R-:W-:Y:S01]  /*0d20*/  UMOV UR4, 0x80000000 ;  /* 0x8000000000047882 */ /* 0x000fe20000000000 */
[----:B------:R-:W-:Y:S02]  /*0d30*/  UMOV UR5, 0x43300000 ;  /* 0x4330000000057882 */ /* 0x000fe40000000000 */
[----:B------:R-:W-:Y:S01]  /*0d40*/  DADD R2, R24, -UR4 ;  /* 0x8000000418027e29 */ /* 0x000fe20008000000 */
[----:B------:R-:W-:Y:S01]  /*0d50*/  UMOV UR4, 0x55555554 ;  /* 0x5555555400047882 */ /* 0x000fe20000000000 */
[----:B------:R-:W-:Y:S02]  /*0d60*/  UMOV UR5, 0x3fb55555 ;  /* 0x3fb5555500057882 */ /* 0x000fe40000000000 */
[----:B------:R-:W-:Y:S01]  /*0d70*/  DFMA R20, R18, R20, UR4 ;  /* 0x0000000412147e2b */ /* 0x000fe20008000014 */
[----:B------:R-:W-:Y:S01]  /*0d80*/  UMOV UR4, 0xfefa39ef ;  /* 0xfefa39ef00047882 */ /* 0x000fe20000000000 */
[----:B------:R-:W-:-:S02]  /*0d90*/  UMOV UR5, 0x3fe62e42 ;  /* 0x3fe62e4200057882 */ /* 0x000fc40000000000 */
[----:B------:R-:W-:-:S04]  /*0da0*/  DFMA R6, R2, UR4, R16 ;  /* 0x0000000402067c2b */ /* 0x000fc80008000010 */
[----:B------:R-:W-:-:S04]  /*0db0*/  DMUL R20, R18, R20 ;  /* 0x0000001412147228 */ /* 0x000fc80000000000 */
[----:B------:R-:W-:Y:S01]  /*0dc0*/  DFMA R10, R2, -UR4, R6 ;  /* 0x80000004020a7c2b */ /* 0x000fe20008000006 */
[----:B------:R-:W-:Y:S01]  /*0dd0*/  UMOV UR4, 0x3b39803f ;  /* 0x3b39803f00047882 */ /* 0x000fe20000000000 */
[----:B------:R-:W-:Y:S02]  /*0de0*/  UMOV UR5, 0x3c7abc9e ;  /* 0x3c7abc9e00057882 */ /* 0x000fe40000000000 */
[----:B------:R-:W-:-:S04]  /*0df0*/  DFMA R20, R16, R20, R22 ;  /* 0x000000141014722b */ /* 0x000fc80000000016 */
[----:B------:R-:W-:-:S08]  /*0e00*/  DADD R10, -R16, R10 ;  /* 0x00000000100a7229 */ /* 0x000fd0000000010a */
[----:B------:R-:W-:-:S08]  /*0e10*/  DADD R10, R20, -R10 ;  /* 0x00000000140a7229 */ /* 0x000fd0000000080a */
[----:B------:R-:W-:-:S08]  /*0e20*/  DFMA R10, R2, UR4, R10 ;  /* 0x00000004020a7c2b */ /* 0x000fd0000800000a */
[----:B------:R-:W-:Y:S01]  /*0e30*/  DADD R24, R6, R10 ;  /* 0x0000000006187229 */ /* 0x000fe2000000000a */
[----:B------:R-:W-:Y:S10]  /*0e40*/  BRA `(.L_x_11) ;  /* 0x0000000000187947 */ /* 0x000ff40003800000 */
.L_x_10:
[----:B------:R-:W-:Y:S01]  /*0e50*/  MOV R2, 0x0 ;  /* 0x0000000000027802 */ /* 0x000fe20000000f00 */
[----:B------:R-:W-:Y:S01]  /*0e60*/  IMAD.MOV.U32 R3, RZ, RZ, 0x7ff00000 ;  /* 0x7ff00000ff037424 */ /* 0x000fe200078e00ff */
[----:B------:R-:W-:-:S05]  /*0e70*/  LOP3.LUT P0, RZ, R7, 0x7fffffff, RZ, 0xc0, !PT ;  /* 0x7fffffff07ff7812 */ /* 0x000fca000780c0ff */
[----:B------:R-:W-:-:S10]  /*0e80*/  DFMA R2, R6, R2, +INF ;  /* 0x7ff000000602742b */ /* 0x000fd40000000002 */
[----:B------:R-:W-:Y:S02]  /*0e90*/  FSEL R24, R2, RZ, P0 ;  /* 0x000000ff02187208 */ /* 0x000fe40000000000 */
[----:B------:R-:W-:-:S07]  /*0ea0*/  FSEL R25, R3, -QNAN , P0 ;  /* 0xfff0000003197808 */ /* 0x000fce0000000000 */
.L_x_11:
[----:B------:R-:W-:Y:S05]  /*0eb0*/  BSYNC.RECONVERGENT B0 ;  /* 0x0000000000007941 */ /* 0x000fea0003800200 */
.L_x_9:
[----:B------:R-:W-:Y:S01]  /*0ec0*/  UMOV UR4, 0xa0b5ed8d ;  /* 0xa0b5ed8d00047882 */ /* 0x000fe20000000000 */
[----:B------:R-:W-:Y:S01]  /*0ed0*/  UMOV UR5, 0x3eb0c6f7 ;  /* 0x3eb0c6f700057882 */ /* 0x000fe20000000000 */
[----:B------:R-:W0:Y:S01]  /*0ee0*/  LDC.64 R10, c[0x3][RZ] ;  /* 0x00c00000ff0a7b82 */ /* 0x000e220000000a00 */
[----:B------:R-:W-:Y:S01]  /*0ef0*/  DADD R6, R14, UR4 ;  /* 0x000000040e067e29 */ /* 0x000fe20008000000 */
[----:B------:R-:W-:Y:S01]  /*0f00*/  IMAD.MOV.U32 R22, RZ, RZ, 0x0 ;  /* 0x00000000ff167424 */ /* 0x000fe200078e00ff */
[----:B------:R-:W-:Y:S01]  /*0f10*/  BSSY.RECONVERGENT B0, `(.L_x_12) ;  /* 0x000001b000007945 */ /* 0x000fe20003800200 */
[----:B------:R-:W-:-:S03]  /*0f20*/  IMAD.MOV.U32 R23, RZ, RZ, 0x3fd80000 ;  /* 0x3fd80000ff177424 */ /* 0x000fc600078e00ff */
[----:B------:R-:W1:Y:S04]  /*0f30*/  MUFU.RSQ64H R3, R7 ;  /* 0x0000000700037308 */ /* 0x000e680000001c00 */
[----:B------:R-:W-:-:S05]  /*0f40*/  VIADD R2, R7, 0xfcb00000 ;  /* 0xfcb0000007027836 */ /* 0x000fca0000000000 */
[----:B------:R-:W-:Y:S01]  /*0f50*/  ISETP.GE.U32.AND P0, PT, R2, 0x7ca00000, PT ;  /* 0x7ca000000200780c */ /* 0x000fe20003f06070 */
[----:B-1----:R-:W-:Y:S02]  /*0f60*/  DMUL R16, R2, R2 ;  /* 0x0000000202107228 */ /* 0x002fe40000000000 */
[----:B0-----:R-:W-:-:S06]  /*0f70*/  DMUL R10, R10, -2 ;  /* 0xc00000000a0a7828 */ /* 0x001fcc0000000000 */
[----:B------:R-:W-:Y:S02]  /*0f80*/  DFMA R16, R6, -R16, 1 ;  /* 0x3ff000000610742b */ /* 0x000fe40000000810 */
[----:B------:R-:W-:-:S06]  /*0f90*/  DMUL R12, R12, R10 ;  /* 0x0000000a0c0c7228 */ /* 0x000fcc0000000000 */
[----:B------:R-:W-:Y:S02]  /*0fa0*/  DFMA R22, R16, R22, 0.5 ;  /* 0x3fe000001016742b */ /* 0x000fe40000000016 */
[----:B------:R-:W-:Y:S02]  /*0fb0*/  DMUL R16, R2, R16 ;  /* 0x0000001002107228 */ /* 0x000fe40000000000 */
[----:B------:R-:W-:-:S06]  /*0fc0*/  DMUL R12, R12, R24 ;  /* 0x000000180c0c7228 */ /* 0x000fcc0000000000 */
[----:B------:R-:W-:-:S08]  /*0fd0*/  DFMA R22, R22, R16, R2 ;  /* 0x000000101616722b */ /* 0x000fd00000000002 */
[----:B------:R-:W-:Y:S02]  /*0fe0*/  DMUL R16, R6, R22 ;  /* 0x0000001606107228 */ /* 0x000fe40000000000 */
[----:B------:R-:W-:Y:S02]  /*0ff0*/  VIADD R19, R23, 0xfff00000 ;  /* 0xfff0000017137836 */ /* 0x000fe40000000000 */
[----:B------:R-:W-:-:S04]  /*1000*/  IMAD.MOV.U32 R18, RZ, RZ, R22 ;  /* 0x000000ffff127224 */ /* 0x000fc800078e0016 */
[----:B------:R-:W-:-:S08]  /*1010*/  DFMA R20, R16, -R16, R6 ;  /* 0x800000101014722b */ /* 0x000fd00000000006 */
[----:B------:R-:W-:Y:S01]  /*1020*/  DFMA R24, R20, R18, R16 ;  /* 0x000000121418722b */ /* 0x000fe20000000010 */
[----:B------:R-:W-:Y:S10]  /*1030*/  @!P0 BRA `(.L_x_13) ;  /* 0x0000000000208947 */ /* 0x000ff40003800000 */
[----:B------:R-:W-:Y:S01]  /*1040*/  IMAD.MOV.U32 R18, RZ, RZ, R20 ;  /* 0x000000ffff127224 */ /* 0x000fe200078e0014 */
[----:B------:R-:W-:Y:S01]  /*1050*/  MOV R0, R22 ;  /* 0x0000001600007202 */ /* 0x000fe20000000f00 */
[----:B------:R-:W-:Y:S01]  /*1060*/  IMAD.MOV.U32 R5, RZ, RZ, R2 ;  /* 0x000000ffff057224 */ /* 0x000fe200078e0002 */
[----:B------:R-:W-:Y:S01]  /*1070*/  MOV R20, 0x10c0 ;  /* 0x000010c000147802 */ /* 0x000fe20000000f00 */
[----:B------:R-:W-:Y:S02]  /*1080*/  IMAD.MOV.U32 R23, RZ, RZ, R19 ;  /* 0x000000ffff177224 */ /* 0x000fe400078e0013 */
[----:B------:R-:W-:Y:S02]  /*1090*/  IMAD.MOV.U32 R2, RZ, RZ, R6 ;  /* 0x000000ffff027224 */ /* 0x000fe400078e0006 */
[----:B------:R-:W-:-:S07]  /*10a0*/  IMAD.MOV.U32 R3, RZ, RZ, R7 ;  /* 0x000000ffff037224 */ /* 0x000fce00078e0007 */
[----:B------:R-:W-:Y:S05]  /*10b0*/  CALL.REL.NOINC `($__internal_2_$__cuda_sm20_dsqrt_rn_f64_mediumpath_v1) ;  /* 0x0000001000c47944 */ /* 0x000fea0003c00000 */
.L_x_13:
[----:B------:R-:W-:Y:S05]  /*10c0*/  BSYNC.RECONVERGENT B0 ;  /* 0x0000000000007941 */ /* 0x000fea0003800200 */
.L_x_12:
[----:B------:R-:W0:Y:S01]  /*10d0*/  LDCU.128 UR4, c[0x3][0x10] ;  /* 0x00c00200ff0477ac */ /* 0x000e220008000c00 */
[C---:B------:R-:W-:Y:S01]  /*10e0*/  DMUL R2, R6.reuse, R24 ;  /* 0x0000001806027228 */ /* 0x040fe20000000000 */
[----:B------:R-:W1:Y:S01]  /*10f0*/  LDC.64 R18, c[0x3][0x8] ;  /* 0x00c00200ff127b82 */ /* 0x000e620000000a00 */
[----:B------:R-:W-:Y:S01]  /*1100*/  BSSY.RECONVERGENT B0, `(.L_x_14) ;  /* 0x0000019000007945 */ /* 0x000fe20003800200 */
[----:B------:R-:W2:Y:S01]  /*1110*/  LDCU.128 UR12, c[0x3][0x20] ;  /* 0x00c00400ff0c77ac */ /* 0x000ea20008000c00 */
[----:B0-----:R-:W-:-:S08]  /*1120*/  DMUL R16, R6, UR6 ;  /* 0x0000000606107c28 */ /* 0x001fd00008000000 */
[----:B------:R-:W-:Y:S02]  /*1130*/  DFMA R24, R24, UR4, R16 ;  /* 0x0000000418187c2b */ /* 0x000fe40008000010 */
[C---:B------:R-:W-:Y:S02]  /*1140*/  DMUL R16, R6.reuse, R6 ;  /* 0x0000000606107228 */ /* 0x040fe40000000000 */
[----:B-1----:R-:W-:-:S04]  /*1150*/  DFMA R6, R6, R18, 1 ;  /* 0x3ff000000606742b */ /* 0x002fc80000000012 */
[----:B--2---:R-:W-:-:S04]  /*1160*/  DFMA R2, R2, UR12, R24 ;  /* 0x0000000c02027c2b */ /* 0x004fc80008000018 */
[----:B------:R-:W-:-:S04]  /*1170*/  DMUL R10, R10, R6 ;  /* 0x000000060a0a7228 */ /* 0x000fc80000000000 */
        /* <DEDUP_REMOVED lines=11> */
[----:B------:R-:W-:Y:S01]  /*1230*/  LOP3.LUT R16, R9, 0x7fffffff, RZ, 0xc0, !PT ;  /* 0x7fffffff09107812 */ /* 0x000fe200078ec0ff */
[----:B------:R-:W-:Y:S01]  /*1240*/  IMAD.MOV.U32 R3, RZ, RZ, R9 ;  /* 0x000000ffff037224 */ /* 0x000fe200078e0009 */
[----:B------:R-:W-:Y:S02]  /*1250*/  MOV R2, R8 ;  /* 0x0000000800027202 */ /* 0x000fe40000000f00 */
[----:B------:R-:W-:Y:S01]  /*1260*/  MOV R0, 0x1290 ;  /* 0x0000129000007802 */ /* 0x000fe20000000f00 */
[----:B------:R-:W-:-:S07]  /*1270*/  VIADD R16, R16, 0xfff00000 ;  /* 0xfff0000010107836 */ /* 0x000fce0000000000 */
[----:B------:R-:W-:Y:S05]  /*1280*/  CALL.REL.NOINC `($__internal_0_$__cuda_sm20_dblrcp_rn_slowpath_v3) ;  /* 0x0000000800407944 */ /* 0x000fea0003c00000 */
.L_x_15:
[----:B------:R-:W-:Y:S05]  /*1290*/  BSYNC.RECONVERGENT B0 ;  /* 0x0000000000007941 */ /* 0x000fea0003800200 */
.L_x_14:
[----:B------:R-:W-:Y:S01]  /*12a0*/  DADD R2, R16, 1 ;  /* 0x3ff0000010027429 */ /* 0x000fe20000000000 */
[----:B------:R-:W-:Y:S09]  /*12b0*/  BSSY.RECONVERGENT B0, `(.L_x_16) ;  /* 0x0000051000007945 */ /* 0x000ff20003800200 */
[----:B------:R-:W-:Y:S01]  /*12c0*/  ISETP.GT.AND P0, PT, R3, 0xfffff, PT ;  /* 0x000fffff0300780c */ /* 0x000fe20003f04270 */
[----:B------:R-:W-:-:S02]  /*12d0*/  IMAD.MOV.U32 R6, RZ, RZ, R2 ;  /* 0x000000ffff067224 */ /* 0x000fc400078e0002 */
[----:B------:R-:W-:-:S10]  /*12e0*/  IMAD.MOV.U32 R7, RZ, RZ, R3 ;  /* 0x000000ffff077224 */ /* 0x000fd400078e0003 */
[----:B------:R-:W-:-:S10]  /*12f0*/  @!P0 DMUL R6, R6, 1.80143985094819840000e+16 ;  /* 0x4350000006068828 */ /* 0x000fd40000000000 */
[----:B------:R-:W-:Y:S02]  /*1300*/  @!P0 IMAD.MOV.U32 R3, RZ, RZ, R7 ;  /* 0x000000ffff038224 */ /* 0x000fe400078e0007 */
[----:B------:R-:W-:Y:S02]  /*1310*/  @!P0 IMAD.MOV.U32 R2, RZ, RZ, R6 ;  /* 0x000000ffff028224 */ /* 0x000fe400078e0006 */
[----:B------:R-:W-:-:S05]  /*1320*/  VIADD R0, R3, 0xffffffff ;  /* 0xffffffff03007836 */ /* 0x000fca0000000000 */
[----:B------:R-:W-:Y:S02]  /*1330*/  ISETP.GT.U32.AND P1, PT, R0, 0x7feffffe, PT ;  /* 0x7feffffe0000780c */ /* 0x000fe40003f24070 */
[----:B------:R-:W-:Y:S01]  /*1340*/  MOV R0, 0xfffffc01 ;  /* 0xfffffc0100007802 */ /* 0x000fe20000000f00 */
[----:B------:R-:W-:-:S10]  /*1350*/  @!P0 IMAD.MOV.U32 R0, RZ, RZ, -0x435 ;  /* 0xfffffbcbff008424 */ /* 0x000fd400078e00ff */
[----:B------:R-:W-:Y:S05]  /*1360*/  @P1 BRA `(.L_x_17) ;  /* 0x0000000000fc1947 */ /* 0x000fea0003800000 */
[----:B------:R-:W-:Y:S01]  /*1370*/  LOP3.LUT R5, R3, 0xfffff, RZ, 0xc0, !PT ;  /* 0x000fffff03057812 */ /* 0x000fe200078ec0ff */
[----:B------:R-:W-:Y:S01]  /*1380*/  IMAD.MOV.U32 R6, RZ, RZ, R2 ;  /* 0x000000ffff067224 */ /* 0x000fe200078e0002 */
[----:B------:R-:W-:Y:S01]  /*1390*/  MOV R22, 0x8b7a8b04 ;  /* 0x8b7a8b0400167802 */ /* 0x000fe20000000f00 */
[----:B------:R-:W-:Y:S01]  /*13a0*/  IMAD.MOV.U32 R8, RZ, RZ, RZ ;  /* 0x000000ffff087224 */ /* 0x000fe200078e00ff */
[----:B------:R-:W-:Y:S01]  /*13b0*/  LOP3.LUT R7, R5, 0x3ff00000, RZ, 0xfc, !PT ;  /* 0x3ff0000005077812 */ /* 0x000fe200078efcff */
[----:B------:R-:W-:Y:S01]  /*13c0*/  IMAD.MOV.U32 R23, RZ, RZ, 0x3ed0ee25 ;  /* 0x3ed0ee25ff177424 */ /* 0x000fe200078e00ff */
[----:B------:R-:W-:Y:S01]  /*13d0*/  UMOV UR4, 0x3ae80f1e ;  /* 0x3ae80f1e00047882 */ /* 0x000fe20000000000 */
[----:B------:R-:W-:Y:S01]  /*13e0*/  UMOV UR5, 0x3eb1380b ;  /* 0x3eb1380b00057882 */ /* 0x000fe20000000000 */
[----:B------:R-:W-:Y:S01]  /*13f0*/  ISETP.GE.U32.AND P0, PT, R7, 0x3ff6a09f, PT ;  /* 0x3ff6a09f0700780c */ /* 0x000fe20003f06070 */
[----:B------:R-:W-:Y:S01]  /*1400*/  IMAD.MOV.U32 R25, RZ, RZ, 0x43300000 ;  /* 0x43300000ff197424 */ /* 0x000fe200078e00ff */
[----:B------:R-:W-:-:S11]  /*1410*/  LEA.HI R0, R3, R0, RZ, 0xc ;  /* 0x0000000003007211 */ /* 0x000fd600078f60ff */
[----:B------:R-:W-:Y:S02]  /*1420*/  @P0 VIADD R5, R7, 0xfff00000 ;  /* 0xfff0000007050836 */ /* 0x000fe40000000000 */
[----:B------:R-:W-:Y:S02]  /*1430*/  @P0 VIADD R0, R0, 0x1 ;  /* 0x0000000100000836 */ /* 0x000fe40000000000 */
[----:B------:R-:W-:-:S03]  /*1440*/  @P0 IMAD.MOV.U32 R7, RZ, RZ, R5 ;  /* 0x000000ffff070224 */ /* 0x000fc600078e0005 */
[----:B------:R-:W-:-:S03]  /*1450*/  LOP3.LUT R24, R0, 0x80000000, RZ, 0x3c, !PT ;  /* 0x8000000000187812 */ /* 0x000fc600078e3cff */
        /* <DEDUP_REMOVED lines=48> */
.L_x_17:
[----:B------:R-:W-:Y:S01]  /*1760*/  IMAD.MOV.U32 R2, RZ, RZ, 0x0 ;  /* 0x00000000ff027424 */ /* 0x000fe200078e00ff */
[----:B------:R-:W-:Y:S01]  /*1770*/  LOP3.LUT P0, RZ, R7, 0x7fffffff, RZ, 0xc0, !PT ;  /* 0x7fffffff07ff7812 */ /* 0x000fe2000780c0ff */
[----:B------:R-:W-:-:S06]  /*1780*/  IMAD.MOV.U32 R3, RZ, RZ, 0x7ff00000 ;  /* 0x7ff00000ff037424 */ /* 0x000fcc00078e00ff */
[----:B------:R-:W-:-:S10]  /*1790*/  DFMA R2, R6, R2, +INF ;  /* 0x7ff000000602742b */ /* 0x000fd40000000002 */
[----:B------:R-:W-:Y:S02]  /*17a0*/  FSEL R6, R2, RZ, P0 ;  /* 0x000000ff02067208 */ /* 0x000fe40000000000 */
[----:B------:R-:W-:-:S07]  /*17b0*/  FSEL R7, R3, -QNAN , P0 ;  /* 0xfff0000003077808 */ /* 0x000fce0000000000 */
.L_x_18:
[----:B------:R-:W-:Y:S05]  /*17c0*/  BSYNC.RECONVERGENT B0 ;  /* 0x0000000000007941 */ /* 0x000fea0003800200 */
.L_x_16:
[----:B------:R-:W0:Y:S01]  /*17d0*/  MUFU.RCP64H R9, 9.999994290410540998e-07 ;  /* 0x3eb0c6f700097908 */ /* 0x000e220000001800 */
[----:B------:R-:W-:Y:S01]  /*17e0*/  IMAD.MOV.U32 R2, RZ, RZ, -0x5f4a1273 ;  /* 0xa0b5ed8dff027424 */ /* 0x000fe200078e00ff */
[----:B------:R-:W-:Y:S01]  /*17f0*/  MOV R3, 0x3eb0c6f7 ;  /* 0x3eb0c6f700037802 */ /* 0x000fe20000000f00 */
[----:B------:R-:W-:Y:S01]  /*1800*/  IMAD.MOV.U32 R8, RZ, RZ, 0x1 ;  /* 0x00000001ff087424 */ /* 0x000fe200078e00ff */
[----:B------:R-:W-:Y:S01]  /*1810*/  DFMA R10, R10, R6, -R12 ;  /* 0x000000060a0a722b */ /* 0x000fe2000000080c */
[----:B------:R-:W-:Y:S09]  /*1820*/  BSSY.RECONVERGENT B0, `(.L_x_19) ;  /* 0x0000015000007945 */ /* 0x000ff20003800200 */
[----:B------:R-:W-:Y:S01]  /*1830*/  FSETP.GEU.AND P1, PT, |R11|, 6.5827683646048100446e-37, PT ;  /* 0x036000000b00780b */ /* 0x000fe20003f2e200 */
[----:B0-----:R-:W-:-:S08]  /*1840*/  DFMA R16, R8, -R2, 1 ;  /* 0x3ff000000810742b */ /* 0x001fd00000000802 */
[----:B------:R-:W-:-:S08]  /*1850*/  DFMA R16, R16, R16, R16 ;  /* 0x000000101010722b */ /* 0x000fd00000000010 */
[----:B------:R-:W-:-:S08]  /*1860*/  DFMA R16, R8, R16, R8 ;  /* 0x000000100810722b */ /* 0x000fd00000000008 */
[----:B------:R-:W-:-:S08]  /*1870*/  DFMA R8, R16, -R2, 1 ;  /* 0x3ff000001008742b */ /* 0x000fd00000000802 */
[----:B------:R-:W-:-:S08]  /*1880*/  DFMA R8, R16, R8, R16 ;  /* 0x000000081008722b */ /* 0x000fd00000000010 */
[----:B------:R-:W-:-:S08]  /*1890*/  DMUL R6, R10, R8 ;  /* 0x000000080a067228 */ /* 0x000fd00000000000 */
[----:B------:R-:W-:-:S08]  /*18a0*/  DFMA R2, R6, -R2, R10 ;  /* 0x800000020602722b */ /* 0x000fd0000000000a */
[----:B------:R-:W-:-:S10]  /*18b0*/  DFMA R2, R8, R2, R6 ;  /* 0x000000020802722b */ /* 0x000fd40000000006 */
[----:B------:R-:W-:-:S05]  /*18c0*/  FFMA R0, RZ, 0.34526798129081726074, R3 ;  /* 0x3eb0c6f7ff007823 */ /* 0x000fca0000000003 */
[----:B------:R-:W-:-:S13]  /*18d0*/  FSETP.GT.AND P0, PT, |R0|, 1.469367938527859385e-39, PT ;  /* 0x001000000000780b */ /* 0x000fda0003f04200 */
[----:B------:R-:W-:Y:S05]  /*18e0*/  @P0 BRA P1, `(.L_x_20) ;  /* 0x0000000000200947 */ /* 0x000fea0000800000 */
[----:B------:R-:W-:Y:S01]  /*18f0*/  IMAD.MOV.U32 R6, RZ, RZ, R10 ;  /* 0x000000ffff067224 */ /* 0x000fe200078e000a */
[----:B------:R-:W-:Y:S01]  /*1900*/  MOV R0, 0x1950 ;  /* 0x0000195000007802 */ /* 0x000fe20000000f00 */
[----:B------:R-:W-:Y:S02]  /*1910*/  IMAD.MOV.U32 R7, RZ, RZ, R11 ;  /* 0x000000ffff077224 */ /* 0x000fe400078e000b */
[----:B------:R-:W-:Y:S02]  /*1920*/  IMAD.MOV.U32 R8, RZ, RZ, -0x5f4a1273 ;  /* 0xa0b5ed8dff087424 */ /* 0x000fe400078e00ff */
[----:B------:R-:W-:-:S07]  /*1930*/  IMAD.MOV.U32 R9, RZ, RZ, 0x3eb0c6f7 ;  /* 0x3eb0c6f7ff097424 */ /* 0x000fce00078e00ff */
[----:B------:R-:W-:Y:S05]  /*1940*/  CALL.REL.NOINC `($__internal_1_$__cuda_sm20_div_rn_f64_full) ;  /* 0x0000000400347944 */ /* 0x000fea0003c00000 */
[----:B------:R-:W-:Y:S01]  /*1950*/  IMAD.MOV.U32 R2, RZ, RZ, R18 ;  /* 0x000000ffff027224 */ /* 0x000fe200078e0012 */
[----:B------:R-:W-:-:S07]  /*1960*/  MOV R3, R19 ;  /* 0x0000001300037202 */ /* 0x000fce0000000f00 */
.L_x_20:
[----:B------:R-:W-:Y:S05]  /*1970*/  BSYNC.RECONVERGENT B0 ;  /* 0x0000000000007941 */ /* 0x000fea0003800200 */
.L_x_19:
[----:B------:R-:W0:Y:S01]  /*1980*/  MUFU.RCP64H R7, -3 ;  /* 0xc008000000077908 */ /* 0x000e220000001800 */
[----:B------:R-:W-:Y:S01]  /*1990*/  IMAD.MOV.U32 R10, RZ, RZ, 0x0 ;  /* 0x00000000ff0a7424 */ /* 0x000fe200078e00ff */
[----:B------:R-:W-:Y:S01]  /*19a0*/  FSETP.GEU.AND P1, PT, |R15|, 6.5827683646048100446e-37, PT ;  /* 0x036000000f00780b */ /* 0x000fe20003f2e200 */
[----:B------:R-:W-:Y:S01]  /*19b0*/  IMAD.MOV.U32 R11, RZ, RZ, 0x40080000 ;  /* 0x40080000ff0b7424 */ /* 0x000fe200078e00ff */
[----:B------:R-:W-:Y:S01]  /*19c0*/  BSSY.RECONVERGENT B0, `(.L_x_21) ;  /* 0x0000015000007945 */ /* 0x000fe20003800200 */
[----:B------:R-:W-:-:S06]  /*19d0*/  IMAD.MOV.U32 R6, RZ, RZ, 0x1 ;  /* 0x00000001ff067424 */ /* 0x000fcc00078e00ff */
[----:B0-----:R-:W-:-:S08]  /*19e0*/  DFMA R8, R6, R10, 1 ;  /* 0x3ff000000608742b */ /* 0x001fd0000000000a */
[----:B------:R-:W-:-:S08]  /*19f0*/  DFMA R8, R8, R8, R8 ;  /* 0x000000080808722b */ /* 0x000fd00000000008 */
[----:B------:R-:W-:-:S08]  /*1a00*/  DFMA R8, R6, R8, R6 ;  /* 0x000000080608722b */ /* 0x000fd00000000006 */
[----:B------:R-:W-:-:S08]  /*1a10*/  DFMA R6, R8, R10, 1 ;  /* 0x3ff000000806742b */ /* 0x000fd0000000000a */
[----:B------:R-:W-:-:S08]  /*1a20*/  DFMA R6, R8, R6, R8 ;  /* 0x000000060806722b */ /* 0x000fd00000000008 */
[----:B------:R-:W-:-:S08]  /*1a30*/  DMUL R8, R14, R6 ;  /* 0x000000060e087228 */ /* 0x000fd00000000000 */
[----:B------:R-:W-:-:S08]  /*1a40*/  DFMA R10, R8, 3, R14 ;  /* 0x40080000080a782b */ /* 0x000fd0000000000e */
[----:B------:R-:W-:-:S10]  /*1a50*/  DFMA R6, R6, R10, R8 ;  /* 0x0000000a0606722b */ /* 0x000fd40000000008 */
[----:B------:R-:W-:-:S05]  /*1a60*/  FFMA R0, RZ, -2.125, R7 ;  /* 0xc0080000ff007823 */ /* 0x000fca0000000007 */
[----:B------:R-:W-:-:S13]  /*1a70*/  FSETP.GT.AND P0, PT, |R0|, 1.469367938527859385e-39, PT ;  /* 0x001000000000780b */ /* 0x000fda0003f04200 */
[----:B------:R-:W-:Y:S05]  /*1a80*/  @P0 BRA P1, `(.L_x_22) ;  /* 0x0000000000200947 */ /* 0x000fea0000800000 */
[----:B------:R-:W-:Y:S01]  /*1a90*/  IMAD.MOV.U32 R6, RZ, RZ, R14 ;  /* 0x000000ffff067224 */ /* 0x000fe200078e000e */
[----:B------:R-:W-:Y:S01]  /*1aa0*/  MOV R9, 0xc0080000 ;  /* 0xc008000000097802 */ /* 0x000fe20000000f00 */
[----:B------:R-:W-:Y:S01]  /*1ab0*/  IMAD.MOV.U32 R7, RZ, RZ, R15 ;  /* 0x000000ffff077224 */ /* 0x000fe200078e000f */
[----:B------:R-:W-:Y:S01]  /*1ac0*/  MOV R0, 0x1af0 ;  /* 0x00001af000007802 */ /* 0x000fe20000000f00 */
[----:B------:R-:W-:-:S07]  /*1ad0*/  IMAD.MOV.U32 R8, RZ, RZ, RZ ;  /* 0x000000ffff087224 */ /* 0x000fce00078e00ff */
[----:B------:R-:W-:Y:S05]  /*1ae0*/  CALL.REL.NOINC `($__internal_1_$__cuda_sm20_div_rn_f64_full) ;  /* 0x0000000000cc7944 */ /* 0x000fea0003c00000 */
[----:B------:R-:W-:Y:S02]  /*1af0*/  IMAD.MOV.U32 R6, RZ, RZ, R18 ;  /* 0x000000ffff067224 */ /* 0x000fe400078e0012 */
[----:B------:R-:W-:-:S07]  /*1b00*/  IMAD.MOV.U32 R7, RZ, RZ, R19 ;  /* 0x000000ffff077224 */ /* 0x000fce00078e0013 */
.L_x_22:
[----:B------:R-:W-:Y:S05]  /*1b10*/  BSYNC.RECONVERGENT B0 ;  /* 0x0000000000007941 */ /* 0x000fea0003800200 */
.L_x_21:
[----:B------:R-:W0:Y:S01]  /*1b20*/  LDCU.64 UR4, c[0x0][0x388] ;  /* 0x00007100ff0477ac */ /* 0x000e220008000a00 */
[----:B------:R-:W-:-:S08]  /*1b30*/  DFMA R2, R6, R2, R12 ;  /* 0x000000020602722b */ /* 0x000fd0000000000c */
[----:B------:R-:W-:Y:S01]  /*1b40*/  DADD R2, R2, R26 ;  /* 0x0000000002027229 */ /* 0x000fe2000000001a */
[----:B0-----:R-:W-:-:S04]  /*1b50*/  LEA R6, P0, R4, UR4, 0x3 ;  /* 0x0000000404067c11 */ /* 0x001fc8000f8018ff */
[----:B------:R-:W-:-:S05]  /*1b60*/  LEA.HI.X R7, R4, UR5, RZ, 0x3, P0 ;  /* 0x0000000504077c11 */ /* 0x000fca00080f1cff */
[----:B------:R-:W-:Y:S01]  /*1b70*/  STG.E.64 desc[UR8][R6.64], R2 ;  /* 0x0000000206007986 */ /* 0x000fe2000c101b08 */
[----:B------:R-:W-:Y:S05]  /*1b80*/  EXIT ;  /* 0x000000000000794d */ /* 0x000fea0003800000 */
        .weak           $__internal_0_$__cuda_sm20_dblrcp_rn_slowpath_v3
        .type           $__internal_0_$__cuda_sm20_dblrcp_rn_slowpath_v3,@function
        .size           $__internal_0_$__cuda_sm20_dblrcp_rn_slowpath_v3,($__internal_1_$__cuda_sm20_div_rn_f64_full - $__internal_0_$__cuda_sm20_dblrcp_rn_slowpath_v3)
$__internal_0_$__cuda_sm20_dblrcp_rn_slowpath_v3:
[----:B------:R-:W-:Y:S01]  /*1b90*/  DSETP.GTU.AND P0, PT, |R2|, +INF , PT ;  /* 0x7ff000000200742a */ /* 0x000fe20003f0c200 */
[----:B------:R-:W-:-:S13]  /*1ba0*/  BSSY.RECONVERGENT B1, `(.L_x_23) ;  /* 0x0000022000017945 */ /* 0x000fda0003800200 */
[----:B------:R-:W-:Y:S05]  /*1bb0*/  @P0 BRA `(.L_x_24) ;  /* 0x0000000000780947 */ /* 0x000fea0003800000 */
[----:B------:R-:W-:-:S05]  /*1bc0*/  LOP3.LUT R17, R3, 0x7fffffff, RZ, 0xc0, !PT ;  /* 0x7fffffff03117812 */ /* 0x000fca00078ec0ff */
[----:B------:R-:W-:-:S05]  /*1bd0*/  VIADD R5, R17, 0xffffffff ;  /* 0xffffffff11057836 */ /* 0x000fca0000000000 */
[----:B------:R-:W-:-:S13]  /*1be0*/  ISETP.GE.U32.AND P0, PT, R5, 0x7fefffff, PT ;  /* 0x7fefffff0500780c */ /* 0x000fda0003f06070 */
[----:B------:R-:W-:Y:S01]  /*1bf0*/  @P0 LOP3.LUT R7, R3, 0x7ff00000, RZ, 0x3c, !PT ;  /* 0x7ff0000003070812 */ /* 0x000fe200078e3cff */
[----:B------:R-:W-:Y:S01]  /*1c00*/  @P0 IMAD.MOV.U32 R6, RZ, RZ, RZ ;  /* 0x000000ffff060224 */ /* 0x000fe200078e00ff */
[----:B------:R-:W-:Y:S06]  /*1c10*/  @P0 BRA `(.L_x_25) ;  /* 0x0000000000680947 */ /* 0x000fec0003800000 */
[----:B------:R-:W-:-:S13]  /*1c20*/  ISETP.GE.U32.AND P0, PT, R17, 0x1000001, PT ;  /* 0x010000011100780c */ /* 0x000fda0003f06070 */
[----:B------:R-:W-:Y:S05]  /*1c30*/  @!P0 BRA `(.L_x_26) ;  /* 0x0000000000348947 */ /* 0x000fea0003800000 */
[----:B------:R-:W-:Y:S02]  /*1c40*/  VIADD R7, R3, 0xc0200000 ;  /* 0xc020000003077836 */ /* 0x000fe40000000000 */
[----:B------:R-:W-:Y:S02]  /*1c50*/  IMAD.MOV.U32 R6, RZ, RZ, R2 ;  /* 0x000000ffff067224 */ /* 0x000fe400078e0002 */
[----:B------:R-:W0:Y:S04]  /*1c60*/  MUFU.RCP64H R17, R7 ;  /* 0x0000000700117308 */ /* 0x000e280000001800 */
[----:B0-----:R-:W-:-:S08]  /*1c70*/  DFMA R18, -R6, R16, 1 ;  /* 0x3ff000000612742b */ /* 0x001fd00000000110 */
[----:B------:R-:W-:-:S08]  /*1c80*/  DFMA R18, R18, R18, R18 ;  /* 0x000000121212722b */ /* 0x000fd00000000012 */
[----:B------:R-:W-:-:S08]  /*1c90*/  DFMA R18, R16, R18, R16 ;  /* 0x000000121012722b */ /* 0x000fd00000000010 */
[----:B------:R-:W-:-:S08]  /*1ca0*/  DFMA R16, -R6, R18, 1 ;  /* 0x3ff000000610742b */ /* 0x000fd00000000112 */
[----:B------:R-:W-:-:S08]  /*1cb0*/  DFMA R16, R18, R16, R18 ;  /* 0x000000101210722b */ /* 0x000fd00000000012 */
[----:B------:R-:W-:-:S08]  /*1cc0*/  DMUL R16, R16, 2.2250738585072013831e-308 ;  /* 0x0010000010107828 */ /* 0x000fd00000000000 */
[----:B------:R-:W-:-:S08]  /*1cd0*/  DFMA R2, -R2, R16, 1 ;  /* 0x3ff000000202742b */ /* 0x000fd00000000110 */
[----:B------:R-:W-:-:S08]  /*1ce0*/  DFMA R2, R2, R2, R2 ;  /* 0x000000020202722b */ /* 0x000fd00000000002 */
[----:B------:R-:W-:Y:S01]  /*1cf0*/  DFMA R6, R16, R2, R16 ;  /* 0x000000021006722b */ /* 0x000fe20000000010 */
[----:B------:R-:W-:Y:S10]  /*1d00*/  BRA `(.L_x_25) ;  /* 0x00000000002c7947 */ /* 0x000ff40003800000 */
.L_x_26:
[----:B------:R-:W-:-:S06]  /*1d10*/  DMUL R2, R2, 8.11296384146066816958e+31 ;  /* 0x4690000002027828 */ /* 0x000fcc0000000000 */
[----:B------:R-:W0:Y:S02]  /*1d20*/  MUFU.RCP64H R17, R3 ;  /* 0x0000000300117308 */ /* 0x000e240000001800 */
[----:B0-----:R-:W-:-:S08]  /*1d30*/  DFMA R6, -R2, R16, 1 ;  /* 0x3ff000000206742b */ /* 0x001fd00000000110 */
[----:B------:R-:W-:-:S08]  /*1d40*/  DFMA R6, R6, R6, R6 ;  /* 0x000000060606722b */ /* 0x000fd00000000006 */
[----:B------:R-:W-:-:S08]  /*1d50*/  DFMA R6, R16, R6, R16 ;  /* 0x000000061006722b */ /* 0x000fd00000000010 */
[----:B------:R-:W-:-:S08]  /*1d60*/  DFMA R16, -R2, R6, 1 ;  /* 0x3ff000000210742b */ /* 0x000fd00000000106 */
[----:B------:R-:W-:-:S08]  /*1d70*/  DFMA R6, R6, R16, R6 ;  /* 0x000000100606722b */ /* 0x000fd00000000006 */
[----:B------:R-:W-:Y:S01]  /*1d80*/  DMUL R6, R6, 8.11296384146066816958e+31 ;  /* 0x4690000006067828 */ /* 0x000fe20000000000 */
[----:B------:R-:W-:Y:S10]  /*1d90*/  BRA `(.L_x_25) ;  /* 0x0000000000087947 */ /* 0x000ff40003800000 */
.L_x_24:
[----:B------:R-:W-:Y:S02]  /*1da0*/  LOP3.LUT R7, R3, 0x80000, RZ, 0xfc, !PT ;  /* 0x0008000003077812 */ /* 0x000fe400078efcff */
[----:B------:R-:W-:-:S07]  /*1db0*/  MOV R6, R2 ;  /* 0x0000000200067202 */ /* 0x000fce0000000f00 */
.L_x_25:
[----:B------:R-:W-:Y:S05]  /*1dc0*/  BSYNC.RECONVERGENT B1 ;  /* 0x0000000000017941 */ /* 0x000fea0003800200 */
.L_x_23:
[----:B------:R-:W-:Y:S02]  /*1dd0*/  IMAD.MOV.U32 R2, RZ, RZ, R0 ;  /* 0x000000ffff027224 */ /* 0x000fe400078e0000 */
[----:B------:R-:W-:Y:S02]  /*1de0*/  IMAD.MOV.U32 R3, RZ, RZ, 0x0 ;  /* 0x00000000ff037424 */ /* 0x000fe400078e00ff */
[----:B------:R-:W-:Y:S02]  /*1df0*/  IMAD.MOV.U32 R16, RZ, RZ, R6 ;  /* 0x000000ffff107224 */ /* 0x000fe400078e0006 */
[----:B------:R-:W-:Y:S01]  /*1e00*/  IMAD.MOV.U32 R17, RZ, RZ, R7 ;  /* 0x000000ffff117224 */ /* 0x000fe200078e0007 */
[----:B------:R-:W-:Y:S06]  /*1e10*/  RET.REL.NODEC R2 `(_Z10vxc_kernelPKdPdm) ;  /* 0xffffffe002787950 */ /* 0x000fec0003c3ffff */
        .weak           $__internal_1_$__cuda_sm20_div_rn_f64_full
        .type           $__internal_1_$__cuda_sm20_div_rn_f64_full,@function
        .size           $__internal_1_$__cuda_sm20_div_rn_f64_full,($__internal_2_$__cuda_sm20_dsqrt_rn_f64_mediumpath_v1 - $__internal_1_$__cuda_sm20_div_rn_f64_full)
$__internal_1_$__cuda_sm20_div_rn_f64_full:
[C---:B------:R-:W-:Y:S01]  /*1e20*/  FSETP.GEU.AND P0, PT, |R9|.reuse, 1.469367938527859385e-39, PT ;  /* 0x001000000900780b */ /* 0x040fe20003f0e200 */
[----:B------:R-:W-:Y:S01]  /*1e30*/  IMAD.MOV.U32 R20, RZ, RZ, 0x1 ;  /* 0x00000001ff147424 */ /* 0x000fe200078e00ff */
[----:B------:R-:W-:Y:S01]  /*1e40*/  LOP3.LUT R10, R9, 0x800fffff, RZ, 0xc0, !PT ;  /* 0x800fffff090a7812 */ /* 0x000fe200078ec0ff */
[----:B------:R-:W-:Y:S01]  /*1e50*/  BSSY.RECONVERGENT B1, `(.L_x_27) ;  /* 0x0000054000017945 */ /* 0x000fe20003800200 */
[C---:B------:R-:W-:Y:S02]  /*1e60*/  FSETP.GEU.AND P2, PT, |R7|.reuse, 1.469367938527859385e-39, PT ;  /* 0x001000000700780b */ /* 0x040fe40003f4e200 */
[----:B------:R-:W-:Y:S01]  /*1e70*/  LOP3.LUT R11, R10, 0x3ff00000, RZ, 0xfc, !PT ;  /* 0x3ff000000a0b7812 */ /* 0x000fe200078efcff */
[----:B------:R-:W-:Y:S01]  /*1e80*/  IMAD.MOV.U32 R10, RZ, RZ, R8 ;  /* 0x000000ffff0a7224 */ /* 0x000fe200078e0008 */
[----:B------:R-:W-:Y:S02]  /*1e90*/  LOP3.LUT R5, R7, 0x7ff00000, RZ, 0xc0, !PT ;  /* 0x7ff0000007057812 */ /* 0x000fe400078ec0ff */
[----:B------:R-:W-:-:S02]  /*1ea0*/  MOV R24, 0x1ca00000 ;  /* 0x1ca0000000187802 */ /* 0x000fc40000000f00 */
[----:B------:R-:W-:Y:S01]  /*1eb0*/  LOP3.LUT R28, R9, 0x7ff00000, RZ, 0xc0, !PT ;  /* 0x7ff00000091c7812 */ /* 0x000fe200078ec0ff */
[----:B------:R-:W-:-:S03]  /*1ec0*/  @!P0 DMUL R10, R8, 8.98846567431157953865e+307 ;  /* 0x7fe00000080a8828 */ /* 0x000fc60000000000 */
[----:B------:R-:W-:Y:S02]  /*1ed0*/  ISETP.GE.U32.AND P1, PT, R5, R28, PT ;  /* 0x0000001c0500720c */ /* 0x000fe40003f26070 */
[----:B------:R-:W-:Y:S01]  /*1ee0*/  @!P2 LOP3.LUT R18, R9, 0x7ff00000, RZ, 0xc0, !PT ;  /* 0x7ff000000912a812 */ /* 0x000fe200078ec0ff */
[----:B------:R-:W0:Y:S03]  /*1ef0*/  MUFU.RCP64H R21, R11 ;  /* 0x0000000b00157308 */ /* 0x000e260000001800 */
[----:B------:R-:W-:Y:S02]  /*1f00*/  @!P2 ISETP.GE.U32.AND P3, PT, R5, R18, PT ;  /* 0x000000120500a20c */ /* 0x000fe40003f66070 */
[----:B------:R-:W-:Y:S02]  /*1f10*/  @!P0 LOP3.LUT R28, R11, 0x7ff00000, RZ, 0xc0, !PT ;  /* 0x7ff000000b1c8812 */ /* 0x000fe400078ec0ff */
[----:B------:R-:W-:-:S04]  /*1f20*/  @!P2 SEL R19, R24, 0x63400000, !P3 ;  /* 0x634000001813a807 */ /* 0x000fc80005800000 */
[----:B------:R-:W-:-:S04]  /*1f30*/  @!P2 LOP3.LUT R22, R19, 0x80000000, R7, 0xf8, !PT ;  /* 0x800000001316a812 */ /* 0x000fc800078ef807 */
[----:B------:R-:W-:Y:S01]  /*1f40*/  @!P2 LOP3.LUT R23, R22, 0x100000, RZ, 0xfc, !PT ;  /* 0x001000001617a812 */ /* 0x000fe200078efcff */
[----:B------:R-:W-:Y:S01]  /*1f50*/  @!P2 IMAD.MOV.U32 R22, RZ, RZ, RZ ;  /* 0x000000ffff16a224 */ /* 0x000fe200078e00ff */
[----:B0-----:R-:W-:-:S08]  /*1f60*/  DFMA R16, R20, -R10, 1 ;  /* 0x3ff000001410742b */ /* 0x001fd0000000080a */
[----:B------:R-:W-:-:S08]  /*1f70*/  DFMA R16, R16, R16, R16 ;  /* 0x000000101010722b */ /* 0x000fd00000000010 */
[----:B------:R-:W-:Y:S01]  /*1f80*/  DFMA R20, R20, R16, R20 ;  /* 0x000000101414722b */ /* 0x000fe20000000014 */
[----:B------:R-:W-:Y:S01]  /*1f90*/  SEL R17, R24, 0x63400000, !P1 ;  /* 0x6340000018117807 */ /* 0x000fe20004800000 */
[----:B------:R-:W-:-:S03]  /*1fa0*/  IMAD.MOV.U32 R16, RZ, RZ, R6 ;  /* 0x000000ffff107224 */ /* 0x000fc600078e0006 */
[----:B------:R-:W-:-:S03]  /*1fb0*/  LOP3.LUT R17, R17, 0x800fffff, R7, 0xf8, !PT ;  /* 0x800fffff11117812 */ /* 0x000fc600078ef807 */
[----:B------:R-:W-:-:S03]  /*1fc0*/  DFMA R18, R20, -R10, 1 ;  /* 0x3ff000001412742b */ /* 0x000fc6000000080a */
[----:B------:R-:W-:-:S05]  /*1fd0*/  @!P2 DFMA R16, R16, 2, -R22 ;  /* 0x400000001010a82b */ /* 0x000fca0000000816 */
[----:B------:R-:W-:-:S08]  /*1fe0*/  DFMA R18, R20, R18, R20 ;  /* 0x000000121412722b */ /* 0x000fd00000000014 */
[----:B------:R-:W-:-:S08]  /*1ff0*/  DMUL R20, R18, R16 ;  /* 0x0000001012147228 */ /* 0x000fd00000000000 */
[----:B------:R-:W-:-:S08]  /*2000*/  DFMA R22, R20, -R10, R16 ;  /* 0x8000000a1416722b */ /* 0x000fd00000000010 */
[----:B------:R-:W-:Y:S01]  /*2010*/  DFMA R22, R18, R22, R20 ;  /* 0x000000161216722b */ /* 0x000fe20000000014 */
[----:B------:R-:W-:Y:S01]  /*2020*/  IMAD.MOV.U32 R21, RZ, RZ, R5 ;  /* 0x000000ffff157224 */ /* 0x000fe200078e0005 */
[----:B------:R-:W-:-:S05]  /*2030*/  @!P2 LOP3.LUT R21, R17, 0x7ff00000, RZ, 0xc0, !PT ;  /* 0x7ff000001115a812 */ /* 0x000fca00078ec0ff */
[----:B------:R-:W-:-:S05]  /*2040*/  VIADD R18, R21, 0xffffffff ;  /* 0xffffffff15127836 */ /* 0x000fca0000000000 */
[----:B------:R-:W-:Y:S01]  /*2050*/  ISETP.GT.U32.AND P0, PT, R18, 0x7feffffe, PT ;  /* 0x7feffffe1200780c */ /* 0x000fe20003f04070 */
[----:B------:R-:W-:-:S05]  /*2060*/  VIADD R18, R28, 0xffffffff ;  /* 0xffffffff1c127836 */ /* 0x000fca0000000000 */
[----:B------:R-:W-:-:S13]  /*2070*/  ISETP.GT.U32.OR P0, PT, R18, 0x7feffffe, P0 ;  /* 0x7feffffe1200780c */ /* 0x000fda0000704470 */
[----:B------:R-:W-:Y:S05]  /*2080*/  @P0 BRA `(.L_x_28) ;  /* 0x00000000006c0947 */ /* 0x000fea0003800000 */
[----:B------:R-:W-:-:S04]  /*2090*/  LOP3.LUT R18, R9, 0x7ff00000, RZ, 0xc0, !PT ;  /* 0x7ff0000009127812 */ /* 0x000fc800078ec0ff */
[CC--:B------:R-:W-:Y:S02]  /*20a0*/  VIADDMNMX R6, R5.reuse, -R18.reuse, 0xb9600000, !PT ;  /* 0xb960000005067446 */ /* 0x0c0fe40007800912 */
[----:B------:R-:W-:Y:S02]  /*20b0*/  ISETP.GE.U32.AND P0, PT, R5, R18, PT ;  /* 0x000000120500720c */ /* 0x000fe40003f06070 */
[----:B------:R-:W-:Y:S01]  /*20c0*/  VIMNMX R5, PT, PT, R6, 0x46a00000, PT ;  /* 0x46a0000006057848 */ /* 0x000fe20003fe0100 */
[----:B------:R-:W-:Y:S01]  /*20d0*/  IMAD.MOV.U32 R6, RZ, RZ, RZ ;  /* 0x000000ffff067224 */ /* 0x000fe200078e00ff */
[----:B------:R-:W-:-:S05]  /*20e0*/  SEL R24, R24, 0x63400000, !P0 ;  /* 0x6340000018187807 */ /* 0x000fca0004000000 */
[----:B------:R-:W-:-:S05]  /*20f0*/  IMAD.IADD R5, R5, 0x1, -R24 ;  /* 0x0000000105057824 */ /* 0x000fca00078e0a18 */
[----:B------:R-:W-:-:S06]  /*2100*/  IADD3 R7, PT, PT, R5, 0x7fe00000, RZ ;  /* 0x7fe0000005077810 */ /* 0x000fcc0007ffe0ff */
[----:B------:R-:W-:-:S10]  /*2110*/  DMUL R18, R22, R6 ;  /* 0x0000000616127228 */ /* 0x000fd40000000000 */
[----:B------:R-:W-:-:S13]  /*2120*/  FSETP.GTU.AND P0, PT, |R19|, 1.469367938527859385e-39, PT ;  /* 0x001000001300780b */ /* 0x000fda0003f0c200 */
[----:B------:R-:W-:Y:S05]  /*2130*/  @P0 BRA `(.L_x_29) ;  /* 0x0000000000940947 */ /* 0x000fea0003800000 */
[----:B------:R-:W-:Y:S01]  /*2140*/  DFMA R10, R22, -R10, R16 ;  /* 0x8000000a160a722b */ /* 0x000fe20000000010 */
[----:B------:R-:W-:-:S09]  /*2150*/  IMAD.MOV.U32 R6, RZ, RZ, RZ ;  /* 0x000000ffff067224 */ /* 0x000fd200078e00ff */
[C---:B------:R-:W-:Y:S02]  /*2160*/  FSETP.NEU.AND P0, PT, R11.reuse, RZ, PT ;  /* 0x000000ff0b00720b */ /* 0x040fe40003f0d000 */
[----:B------:R-:W-:-:S04]  /*2170*/  LOP3.LUT R17, R11, 0x80000000, R9, 0x48, !PT ;  /* 0x800000000b117812 */ /* 0x000fc800078e4809 */
[----:B------:R-:W-:-:S07]  /*2180*/  LOP3.LUT R7, R17, R7, RZ, 0xfc, !PT ;  /* 0x0000000711077212 */ /* 0x000fce00078efcff */
[----:B------:R-:W-:Y:S05]  /*2190*/  @!P0 BRA `(.L_x_29) ;  /* 0x00000000007c8947 */ /* 0x000fea0003800000 */
[----:B------:R-:W-:Y:S01]  /*21a0*/  IMAD.MOV R9, RZ, RZ, -R5 ;  /* 0x000000ffff097224 */ /* 0x000fe200078e0a05 */
[----:B------:R-:W-:Y:S01]  /*21b0*/  DMUL.RP R6, R22, R6 ;  /* 0x0000000616067228 */ /* 0x000fe20000008000 */
[----:B------:R-:W-:Y:S01]  /*21c0*/  IMAD.MOV.U32 R8, RZ, RZ, RZ ;  /* 0x000000ffff087224 */ /* 0x000fe200078e00ff */
[----:B------:R-:W-:-:S05]  /*21d0*/  IADD3 R5, PT, PT, -R5, -0x43300000, RZ ;  /* 0xbcd0000005057810 */ /* 0x000fca0007ffe1ff */
[----:B------:R-:W-:-:S03]  /*21e0*/  DFMA R8, R18, -R8, R22 ;  /* 0x800000081208722b */ /* 0x000fc60000000016 */
[----:B------:R-:W-:-:S07]  /*21f0*/  LOP3.LUT R17, R7, R17, RZ, 0x3c, !PT ;  /* 0x0000001107117212 */ /* 0x000fce00078e3cff */
[----:B------:R-:W-:-:S04]  /*2200*/  FSETP.NEU.AND P0, PT, |R9|, R5, PT ;  /* 0x000000050900720b */ /* 0x000fc80003f0d200 */
[----:B------:R-:W-:Y:S02]  /*2210*/  FSEL R18, R6, R18, !P0 ;  /* 0x0000001206127208 */ /* 0x000fe40004000000 */
[----:B------:R-:W-:Y:S01]  /*2220*/  FSEL R19, R17, R19, !P0 ;  /* 0x0000001311137208 */ /* 0x000fe20004000000 */
[----:B------:R-:W-:Y:S06]  /*2230*/  BRA `(.L_x_29) ;  /* 0x0000000000547947 */ /* 0x000fec0003800000 */
.L_x_28:
[----:B------:R-:W-:-:S14]  /*2240*/  DSETP.NAN.AND P0, PT, R6, R6, PT ;  /* 0x000000060600722a */ /* 0x000fdc0003f08000 */
[----:B------:R-:W-:Y:S05]  /*2250*/  @P0 BRA `(.L_x_30) ;  /* 0x0000000000440947 */ /* 0x000fea0003800000 */
[----:B------:R-:W-:-:S14]  /*2260*/  DSETP.NAN.AND P0, PT, R8, R8, PT ;  /* 0x000000080800722a */ /* 0x000fdc0003f08000 */
[----:B------:R-:W-:Y:S05]  /*2270*/  @P0 BRA `(.L_x_31) ;  /* 0x0000000000300947 */ /* 0x000fea0003800000 */
[----:B------:R-:W-:Y:S01]  /*2280*/  ISETP.NE.AND P0, PT, R21, R28, PT ;  /* 0x0000001c1500720c */ /* 0x000fe20003f05270 */
[----:B------:R-:W-:Y:S02]  /*2290*/  IMAD.MOV.U32 R18, RZ, RZ, 0x0 ;  /* 0x00000000ff127424 */ /* 0x000fe400078e00ff */
[----:B------:R-:W-:-:S10]  /*22a0*/  IMAD.MOV.U32 R19, RZ, RZ, -0x80000 ;  /* 0xfff80000ff137424 */ /* 0x000fd400078e00ff */
[----:B------:R-:W-:Y:S05]  /*22b0*/  @!P0 BRA `(.L_x_29) ;  /* 0x0000000000348947 */ /* 0x000fea0003800000 */
[----:B------:R-:W-:Y:S02]  /*22c0*/  ISETP.NE.AND P0, PT, R21, 0x7ff00000, PT ;  /* 0x7ff000001500780c */ /* 0x000fe40003f05270 */
[----:B------:R-:W-:Y:S02]  /*22d0*/  LOP3.LUT R19, R7, 0x80000000, R9, 0x48, !PT ;  /* 0x8000000007137812 */ /* 0x000fe400078e4809 */
[----:B------:R-:W-:-:S13]  /*22e0*/  ISETP.EQ.OR P0, PT, R28, RZ, !P0 ;  /* 0x000000ff1c00720c */ /* 0x000fda0004702670 */
[----:B------:R-:W-:Y:S02]  /*22f0*/  @P0 LOP3.LUT R5, R19, 0x7ff00000, RZ, 0xfc, !PT ;  /* 0x7ff0000013050812 */ /* 0x000fe400078efcff */
[----:B------:R-:W-:Y:S01]  /*2300*/  @!P0 MOV R18, RZ ;  /* 0x000000ff00128202 */ /* 0x000fe20000000f00 */
[----:B------:R-:W-:Y:S02]  /*2310*/  @P0 IMAD.MOV.U32 R18, RZ, RZ, RZ ;  /* 0x000000ffff120224 */ /* 0x000fe400078e00ff */
[----:B------:R-:W-:Y:S01]  /*2320*/  @P0 IMAD.MOV.U32 R19, RZ, RZ, R5 ;  /* 0x000000ffff130224 */ /* 0x000fe200078e0005 */
[----:B------:R-:W-:Y:S06]  /*2330*/  BRA `(.L_x_29) ;  /* 0x0000000000147947 */ /* 0x000fec0003800000 */
.L_x_31:
[----:B------:R-:W-:Y:S01]  /*2340*/  LOP3.LUT R19, R9, 0x80000, RZ, 0xfc, !PT ;  /* 0x0008000009137812 */ /* 0x000fe200078efcff */
[----:B------:R-:W-:Y:S01]  /*2350*/  IMAD.MOV.U32 R18, RZ, RZ, R8 ;  /* 0x000000ffff127224 */ /* 0x000fe200078e0008 */
[----:B------:R-:W-:Y:S06]  /*2360*/  BRA `(.L_x_29) ;  /* 0x0000000000087947 */ /* 0x000fec0003800000 */
.L_x_30:
[----:B------:R-:W-:Y:S01]  /*2370*/  LOP3.LUT R19, R7, 0x80000, RZ, 0xfc, !PT ;  /* 0x0008000007137812 */ /* 0x000fe200078efcff */
[----:B------:R-:W-:-:S07]  /*2380*/  IMAD.MOV.U32 R18, RZ, RZ, R6 ;  /* 0x000000ffff127224 */ /* 0x000fce00078e0006 */
.L_x_29:
[----:B------:R-:W-:Y:S05]  /*2390*/  BSYNC.RECONVERGENT B1 ;  /* 0x0000000000017941 */ /* 0x000fea0003800200 */
.L_x_27:
[----:B------:R-:W-:Y:S02]  /*23a0*/  IMAD.MOV.U32 R6, RZ, RZ, R0 ;  /* 0x000000ffff067224 */ /* 0x000fe400078e0000 */
[----:B------:R-:W-:-:S04]  /*23b0*/  IMAD.MOV.U32 R7, RZ, RZ, 0x0 ;  /* 0x00000000ff077424 */ /* 0x000fc800078e00ff */
[----:B------:R-:W-:Y:S05]  /*23c0*/  RET.REL.NODEC R6 `(_Z10vxc_kernelPKdPdm) ;  /* 0xffffffdc060c7950 */ /* 0x000fea0003c3ffff */
        .weak           $__internal_2_$__cuda_sm20_dsqrt_rn_f64_mediumpath_v1
        .type           $__internal_2_$__cuda_sm20_dsqrt_rn_f64_mediumpath_v1,@function
        .size           $__internal_2_$__cuda_sm20_dsqrt_rn_f64_mediumpath_v1,($_Z10vxc_kernelPKdPdm$__internal_accurate_pow - $__internal_2_$__cuda_sm20_dsqrt_rn_f64_mediumpath_v1)
$__internal_2_$__cuda_sm20_dsqrt_rn_f64_mediumpath_v1:
[----:B------:R-:W-:Y:S01]  /*23d0*/  ISETP.GE.U32.AND P0, PT, R5, -0x3400000, PT ;  /* 0xfcc000000500780c */ /* 0x000fe20003f06070 */
[----:B------:R-:W-:Y:S01]  /*23e0*/  BSSY.RECONVERGENT B1, `(.L_x_32) ;  /* 0x0000025000017945 */ /* 0x000fe20003800200 */
[----:B------:R-:W-:Y:S01]  /*23f0*/  MOV R19, R21 ;  /* 0x0000001500137202 */ /* 0x000fe20000000f00 */
[----:B------:R-:W-:-:S10]  /*2400*/  IMAD.MOV.U32 R22, RZ, RZ, R0 ;  /* 0x000000ffff167224 */ /* 0x000fd400078e0000 */
[----:B------:R-:W-:Y:S05]  /*2410*/  @!P0 BRA `(.L_x_33) ;  /* 0x0000000000208947 */ /* 0x000fea0003800000 */
[----:B------:R-:W-:-:S10]  /*2420*/  DFMA.RM R18, R18, R22, R16 ;  /* 0x000000161212722b */ /* 0x000fd40000004010 */
[----:B------:R-:W-:-:S05]  /*2430*/  IADD3 R16, P0, PT, R18, 0x1, RZ ;  /* 0x0000000112107810 */ /* 0x000fca0007f1e0ff */
[----:B------:R-:W-:-:S06]  /*2440*/  IMAD.X R17, RZ, RZ, R19, P0 ;  /* 0x000000ffff117224 */ /* 0x000fcc00000e0613 */
[----:B------:R-:W-:-:S08]  /*2450*/  DFMA.RP R2, -R18, R16, R2 ;  /* 0x000000101202722b */ /* 0x000fd00000008102 */
[----:B------:R-:W-:-:S06]  /*2460*/  DSETP.GT.AND P0, PT, R2, RZ, PT ;  /* 0x000000ff0200722a */ /* 0x000fcc0003f04000 */
[----:B------:R-:W-:Y:S02]  /*2470*/  FSEL R16, R16, R18, P0 ;  /* 0x0000001210107208 */ /* 0x000fe40000000000 */
[----:B------:R-:W-:Y:S01]  /*2480*/  FSEL R17, R17, R19, P0 ;  /* 0x0000001311117208 */ /* 0x000fe20000000000 */
[----:B------:R-:W-:Y:S06]  /*2490*/  BRA `(.L_x_34) ;  /* 0x0000000000647947 */ /* 0x000fec0003800000 */
.L_x_33:
[----:B------:R-:W-:-:S14]  /*24a0*/  DSETP.NE.AND P0, PT, R2, RZ, PT ;  /* 0x000000ff0200722a */ /* 0x000fdc0003f05000 */
[----:B------:R-:W-:Y:S05]  /*24b0*/  @!P0 BRA `(.L_x_35) ;  /* 0x0000000000588947 */ /* 0x000fea0003800000 */
[----:B------:R-:W-:-:S13]  /*24c0*/  ISETP.GE.AND P0, PT, R3, RZ, PT ;  /* 0x000000ff0300720c */ /* 0x000fda0003f06270 */
[----:B------:R-:W-:Y:S02]  /*24d0*/  @!P0 IMAD.MOV.U32 R16, RZ, RZ, 0x0 ;  /* 0x00000000ff108424 */ /* 0x000fe400078e00ff */
[----:B------:R-:W-:Y:S01]  /*24e0*/  @!P0 IMAD.MOV.U32 R17, RZ, RZ, -0x80000 ;  /* 0xfff80000ff118424 */ /* 0x000fe200078e00ff */
[----:B------:R-:W-:Y:S06]  /*24f0*/  @!P0 BRA `(.L_x_34) ;  /* 0x00000000004c8947 */ /* 0x000fec0003800000 */
[----:B------:R-:W-:-:S13]  /*2500*/  ISETP.GT.AND P0, PT, R3, 0x7fefffff, PT ;  /* 0x7fefffff0300780c */ /* 0x000fda0003f04270 */
[----:B------:R-:W-:Y:S05]  /*2510*/  @P0 BRA `(.L_x_35) ;  /* 0x0000000000400947 */ /* 0x000fea0003800000 */
[----:B------:R-:W-:Y:S01]  /*2520*/  DMUL R2, R2, 8.11296384146066816958e+31 ;  /* 0x4690000002027828 */ /* 0x000fe20000000000 */
[----:B------:R-:W-:Y:S01]  /*2530*/  IMAD.MOV.U32 R16, RZ, RZ, RZ ;  /* 0x000000ffff107224 */ /* 0x000fe200078e00ff */
[----:B------:R-:W-:Y:S01]  /*2540*/  MOV R23, 0x3fd80000 ;  /* 0x3fd8000000177802 */ /* 0x000fe20000000f00 */
[----:B------:R-:W-:-:S03]  /*2550*/  IMAD.MOV.U32 R22, RZ, RZ, 0x0 ;  /* 0x00000000ff167424 */ /* 0x000fc600078e00ff */
[----:B------:R-:W0:Y:S02]  /*2560*/  MUFU.RSQ64H R17, R3 ;  /* 0x0000000300117308 */ /* 0x000e240000001c00 */
[----:B0-----:R-:W-:-:S08]  /*2570*/  DMUL R18, R16, R16 ;  /* 0x0000001010127228 */ /* 0x001fd00000000000 */
[----:B------:R-:W-:-:S08]  /*2580*/  DFMA R18, R2, -R18, 1 ;  /* 0x3ff000000212742b */ /* 0x000fd00000000812 */
[----:B------:R-:W-:Y:S02]  /*2590*/  DFMA R22, R18, R22, 0.5 ;  /* 0x3fe000001216742b */ /* 0x000fe40000000016 */
[----:B------:R-:W-:-:S08]  /*25a0*/  DMUL R18, R16, R18 ;  /* 0x0000001210127228 */ /* 0x000fd00000000000 */
[----:B------:R-:W-:-:S08]  /*25b0*/  DFMA R18, R22, R18, R16 ;  /* 0x000000121612722b */ /* 0x000fd00000000010 */
[----:B------:R-:W-:Y:S02]  /*25c0*/  DMUL R16, R2, R18 ;  /* 0x0000001202107228 */ /* 0x000fe40000000000 */
[----:B------:R-:W-:-:S06]  /*25d0*/  VIADD R19, R19, 0xfff00000 ;  /* 0xfff0000013137836 */ /* 0x000fcc0000000000 */
[----:B------:R-:W-:-:S08]  /*25e0*/  DFMA R22, R16, -R16, R2 ;  /* 0x800000101016722b */ /* 0x000fd00000000002 */
[----:B------:R-:W-:-:S10]  /*25f0*/  DFMA R16, R18, R22, R16 ;  /* 0x000000161210722b */ /* 0x000fd40000000010 */
[----:B------:R-:W-:Y:S01]  /*2600*/  VIADD R17, R17, 0xfcb00000 ;  /* 0xfcb0000011117836 */ /* 0x000fe20000000000 */
[----:B------:R-:W-:Y:S06]  /*2610*/  BRA `(.L_x_34) ;  /* 0x0000000000047947 */ /* 0x000fec0003800000 */
.L_x_35:
[----:B------:R-:W-:-:S11]  /*2620*/  DADD R16, R2, R2 ;  /* 0x0000000002107229 */ /* 0x000fd60000000002 */
.L_x_34:
[----:B------:R-:W-:Y:S05]  /*2630*/  BSYNC.RECONVERGENT B1 ;  /* 0x0000000000017941 */ /* 0x000fea0003800200 */
.L_x_32:
[----:B------:R-:W-:Y:S02]  /*2640*/  IMAD.MOV.U32 R21, RZ, RZ, 0x0 ;  /* 0x00000000ff157424 */ /* 0x000fe400078e00ff */
[----:B------:R-:W-:Y:S02]  /*2650*/  IMAD.MOV.U32 R24, RZ, RZ, R16 ;  /* 0x000000ffff187224 */ /* 0x000fe400078e0010 */
[----:B------:R-:W-:Y:S01]  /*2660*/  IMAD.MOV.U32 R25, RZ, RZ, R17 ;  /* 0x000000ffff197224 */ /* 0x000fe200078e0011 */
[----:B------:R-:W-:Y:S06]  /*2670*/  RET.REL.NODEC R20 `(_Z10vxc_kernelPKdPdm) ;  /* 0xffffffd814607950 */ /* 0x000fec0003c3ffff */
        .type           $_Z10vxc_kernelPKdPdm$__internal_accurate_pow,@function
        .size           $_Z10vxc_kernelPKdPdm$__internal_accurate_pow,(.L_x_41 - $_Z10vxc_kernelPKdPdm$__internal_accurate_pow)
$_Z10vxc_kernelPKdPdm$__internal_accurate_pow:
[----:B------:R-:W-:Y:S01]  /*2680*/  ISETP.GT.U32.AND P0, PT, R5, 0xfffff, PT ;  /* 0x000fffff0500780c */ /* 0x000fe20003f04070 */
[----:B------:R-:W-:Y:S01]  /*2690*/  IMAD.MOV.U32 R6, RZ, RZ, R12 ;  /* 0x000000ffff067224 */ /* 0x000fe200078e000c */
[----:B------:R-:W-:Y:S01]  /*26a0*/  MOV R7, R5 ;  /* 0x0000000500077202 */ /* 0x000fe20000000f00 */
[----:B------:R-:W-:Y:S01]  /*26b0*/  IMAD.MOV.U32 R8, RZ, RZ, R5 ;  /* 0x000000ffff087224 */ /* 0x000fe200078e0005 */
[----:B------:R-:W-:Y:S01]  /*26c0*/  MOV R14, 0x41ad3b5a ;  /* 0x41ad3b5a000e7802 */ /* 0x000fe20000000f00 */
[----:B------:R-:W-:Y:S01]  /*26d0*/  IMAD.MOV.U32 R20, RZ, RZ, RZ ;  /* 0x000000ffff147224 */ /* 0x000fe200078e00ff */
[----:B------:R-:W-:Y:S01]  /*26e0*/  UMOV UR4, 0x7d2cafe2 ;  /* 0x7d2cafe200047882 */ /* 0x000fe20000000000 */
[----:B------:R-:W-:Y:S01]  /*26f0*/  IMAD.MOV.U32 R15, RZ, RZ, 0x3ed0f5d2 ;  /* 0x3ed0f5d2ff0f7424 */ /* 0x000fe200078e00ff */
[----:B------:R-:W-:Y:S01]  /*2700*/  UMOV UR5, 0x3eb0f5ff ;  /* 0x3eb0f5ff00057882 */ /* 0x000fe20000000000 */
[----:B------:R-:W-:Y:S01]  /*2710*/  UMOV UR6, 0x3b39803f ;  /* 0x3b39803f00067882 */ /* 0x000fe20000000000 */
[----:B------:R-:W-:-:S03]  /*2720*/  UMOV UR7, 0x3c7abc9e ;  /* 0x3c7abc9e00077882 */ /* 0x000fc60000000000 */
[----:B------:R-:W-:-:S10]  /*2730*/  @!P0 DMUL R6, R6, 1.80143985094819840000e+16 ;  /* 0x4350000006068828 */ /* 0x000fd40000000000 */
[----:B------:R-:W-:Y:S02]  /*2740*/  @!P0 IMAD.MOV.U32 R8, RZ, RZ, R7 ;  /* 0x000000ffff088224 */ /* 0x000fe400078e0007 */
[----:B------:R-:W-:Y:S01]  /*2750*/  @!P0 IMAD.MOV.U32 R12, RZ, RZ, R6 ;  /* 0x000000ffff0c8224 */ /* 0x000fe200078e0006 */
[----:B------:R-:W-:Y:S02]  /*2760*/  SHF.R.U32.HI R6, RZ, 0x14, R5 ;  /* 0x00000014ff067819 */ /* 0x000fe40000011605 */
[----:B------:R-:W-:Y:S02]  /*2770*/  LOP3.LUT R8, R8, 0x800fffff, RZ, 0xc0, !PT ;  /* 0x800fffff08087812 */ /* 0x000fe400078ec0ff */
[----:B------:R-:W-:Y:S02]  /*2780*/  @!P0 LEA.HI R6, R7, 0xffffffca, RZ, 0xc ;  /* 0xffffffca07068811 */ /* 0x000fe400078f60ff */
[----:B------:R-:W-:-:S03]  /*2790*/  LOP3.LUT R13, R8, 0x3ff00000, RZ, 0xfc, !PT ;  /* 0x3ff00000080d7812 */ /* 0x000fc600078efcff */
[----:B------:R-:W-:Y:S01]  /*27a0*/  VIADD R5, R6, 0xfffffc01 ;  /* 0xfffffc0106057836 */ /* 0x000fe20000000000 */
[----:B------:R-:W-:-:S13]  /*27b0*/  ISETP.GE.U32.AND P1, PT, R13, 0x3ff6a09f, PT ;  /* 0x3ff6a09f0d00780c */ /* 0x000fda0003f26070 */
[----:B------:R-:W-:Y:S02]  /*27c0*/  @P1 VIADD R9, R13, 0xfff00000 ;  /* 0xfff000000d091836 */ /* 0x000fe40000000000 */
[----:B------:R-:W-:Y:S02]  /*27d0*/  @P1 VIADD R5, R6, 0xfffffc02 ;  /* 0xfffffc0206051836 */ /* 0x000fe40000000000 */
[----:B------:R-:W-:-:S06]  /*27e0*/  @P1 IMAD.MOV.U32 R13, RZ, RZ, R9 ;  /* 0x000000ffff0d1224 */ /* 0x000fcc00078e0009 */
        /* <DEDUP_REMOVED lines=8> */
[-C--:B------:R-:W-:Y:S02]  /*2870*/  DMUL R16, R8, R8.reuse ;  /* 0x0000000808107228 */ /* 0x080fe40000000000 */
[----:B------:R-:W-:Y:S02]  /*2880*/  DADD R18, R12, -R8 ;  /* 0x000000000c127229 */ /* 0x000fe40000000808 */
[----:B------:R-:W-:-:S04]  /*2890*/  DMUL R24, R8, R8 ;  /* 0x0000000808187228 */ /* 0x000fc80000000000 */
        /* <DEDUP_REMOVED lines=11> */
[----:B------:R-:W-:Y:S02]  /*2950*/  DMUL R12, R20, R12 ;  /* 0x0000000c140c7228 */ /* 0x000fe40000000000 */
[----:B------:R-:W-:-:S03]  /*2960*/  DFMA R20, R8, R8, -R24 ;  /* 0x000000080814722b */ /* 0x000fc60000000818 */
        /* <DEDUP_REMOVED lines=8> */
[----:B------:R-:W-:-:S06]  /*29f0*/  UMOV UR5, 0x3fb55555 ;  /* 0x3fb5555500057882 */ /* 0x000fcc0000000000 */
[----:B------:R-:W-:-:S08]  /*2a00*/  DFMA R10, R16, R14, UR4 ;  /* 0x00000004100a7e2b */ /* 0x000fd0000800000e */
[----:B------:R-:W-:Y:S01]  /*2a10*/  DADD R18, -R10, UR4 ;  /* 0x000000040a127e29 */ /* 0x000fe20008000100 */
[----:B------:R-:W-:Y:S01]  /*2a20*/  UMOV UR4, 0xb9e7b0 ;  /* 0x00b9e7b000047882 */ /* 0x000fe20000000000 */
[----:B------:R-:W-:-:S06]  /*2a30*/  UMOV UR5, 0x3c46a4cb ;  /* 0x3c46a4cb00057882 */ /* 0x000fcc0000000000 */
[----:B------:R-:W-:Y:S02]  /*2a40*/  DFMA R16, R16, R14, R18 ;  /* 0x0000000e1010722b */ /* 0x000fe40000000012 */
[----:B------:R-:W-:Y:S01]  /*2a50*/  DMUL R14, R8, R24 ;  /* 0x00000018080e7228 */ /* 0x000fe20000000000 */
[----:B------:R-:W-:Y:S02]  /*2a60*/  VIADD R19, R13, 0x100000 ;  /* 0x001000000d137836 */ /* 0x000fe40000000000 */
[----:B------:R-:W-:-:S03]  /*2a70*/  IMAD.MOV.U32 R18, RZ, RZ, R12 ;  /* 0x000000ffff127224 */ /* 0x000fc600078e000c */
[----:B------:R-:W-:Y:S01]  /*2a80*/  DADD R16, R16, -UR4 ;  /* 0x8000000410107e29 */ /* 0x000fe20008000000 */
[----:B------:R-:W-:Y:S01]  /*2a90*/  UMOV UR4, 0x80000000 ;  /* 0x8000000000047882 */ /* 0x000fe20000000000 */
[C---:B------:R-:W-:Y:S01]  /*2aa0*/  DFMA R22, R8.reuse, R24, -R14 ;  /* 0x000000180816722b */ /* 0x040fe2000000080e */
[----:B------:R-:W-:Y:S01]  /*2ab0*/  UMOV UR5, 0x43300000 ;  /* 0x4330000000057882 */ /* 0x000fe20000000000 */
[----:B------:R-:W-:-:S04]  /*2ac0*/  DFMA R18, R8, R18, R20 ;  /* 0x000000120812722b */ /* 0x000fc80000000014 */
[----:B------:R-:W-:Y:S02]  /*2ad0*/  DADD R20, R10, R16 ;  /* 0x000000000a147229 */ /* 0x000fe40000000010 */
[----:B------:R-:W-:-:S06]  /*2ae0*/  DFMA R22, R12, R24, R22 ;  /* 0x000000180c16722b */ /* 0x000fcc0000000016 */
[----:B------:R-:W-:Y:S02]  /*2af0*/  DMUL R24, R20, R14 ;  /* 0x0000000e14187228 */ /* 0x000fe40000000000 */
[----:B------:R-:W-:Y:S02]  /*2b00*/  DFMA R18, R8, R18, R22 ;  /* 0x000000120812722b */ /* 0x000fe40000000016 */
[----:B------:R-:W-:-:S04]  /*2b10*/  DADD R22, R10, -R20 ;  /* 0x000000000a167229 */ /* 0x000fc80000000814 */
[----:B------:R-:W-:-:S04]  /*2b20*/  DFMA R10, R20, R14, -R24 ;  /* 0x0000000e140a722b */ /* 0x000fc80000000818 */
[----:B------:R-:W-:-:S04]  /*2b30*/  DADD R22, R16, R22 ;  /* 0x0000000010167229 */ /* 0x000fc80000000016 */
[----:B------:R-:W-:-:S08]  /*2b40*/  DFMA R10, R20, R18, R10 ;  /* 0x00000012140a722b */ /* 0x000fd0000000000a */
[----:B------:R-:W-:-:S08]  /*2b50*/  DFMA R22, R22, R14, R10 ;  /* 0x0000000e1616722b */ /* 0x000fd0000000000a */
[----:B------:R-:W-:-:S08]  /*2b60*/  DADD R14, R24, R22 ;  /* 0x00000000180e7229 */ /* 0x000fd00000000016 */
[--C-:B------:R-:W-:Y:S02]  /*2b70*/  DADD R10, R8, R14.reuse ;  /* 0x00000000080a7229 */ /* 0x100fe4000000000e */
[----:B------:R-:W-:-:S06]  /*2b80*/  DADD R24, R24, -R14 ;  /* 0x0000000018187229 */ /* 0x000fcc000000080e */
[----:B------:R-:W-:Y:S02]  /*2b90*/  DADD R8, R8, -R10 ;  /* 0x0000000008087229 */ /* 0x000fe4000000080a */
[----:B------:R-:W-:-:S06]  /*2ba0*/  DADD R24, R22, R24 ;  /* 0x0000000016187229 */ /* 0x000fcc0000000018 */
[----:B------:R-:W-:-:S08]  /*2bb0*/  DADD R8, R14, R8 ;  /* 0x000000000e087229 */ /* 0x000fd00000000008 */
[----:B------:R-:W-:-:S08]  /*2bc0*/  DADD R8, R24, R8 ;  /* 0x0000000018087229 */ /* 0x000fd00000000008 */
[----:B------:R-:W-:Y:S01]  /*2bd0*/  DADD R12, R12, R8 ;  /* 0x000000000c0c7229 */ /* 0x000fe20000000008 */
[----:B------:R-:W-:Y:S01]  /*2be0*/  LOP3.LUT R8, R5, 0x80000000, RZ, 0x3c, !PT ;  /* 0x8000000005087812 */ /* 0x000fe200078e3cff */
[----:B------:R-:W-:-:S06]  /*2bf0*/  IMAD.MOV.U32 R9, RZ, RZ, 0x43300000 ;  /* 0x43300000ff097424 */ /* 0x000fcc00078e00ff */
[----:B------:R-:W-:Y:S02]  /*2c00*/  DADD R14, R10, R12 ;  /* 0x000000000a0e7229 */ /* 0x000fe4000000000c */
[----:B------:R-:W-:Y:S01]  /*2c10*/  DADD R8, R8, -UR4 ;  /* 0x8000000408087e29 */ /* 0x000fe20008000000 */
[----:B------:R-:W-:Y:S01]  /*2c20*/  UMOV UR4, 0xfefa39ef ;  /* 0xfefa39ef00047882 */ /* 0x000fe20000000000 */
[----:B------:R-:W-:-:S04]  /*2c30*/  UMOV UR5, 0x3fe62e42 ;  /* 0x3fe62e4200057882 */ /* 0x000fc80000000000 */
[--C-:B------:R-:W-:Y:S02]  /*2c40*/  DADD R10, R10, -R14.reuse ;  /* 0x000000000a0a7229 */ /* 0x100fe4000000080e */
[----:B------:R-:W-:-:S06]  /*2c50*/  DFMA R6, R8, UR4, R14 ;  /* 0x0000000408067c2b */ /* 0x000fcc000800000e */
[----:B------:R-:W-:Y:S02]  /*2c60*/  DADD R10, R12, R10 ;  /* 0x000000000c0a7229 */ /* 0x000fe4000000000a */
[----:B------:R-:W-:-:S08]  /*2c70*/  DFMA R16, R8, -UR4, R6 ;  /* 0x8000000408107c2b */ /* 0x000fd00008000006 */
[----:B------:R-:W-:-:S08]  /*2c80*/  DADD R16, -R14, R16 ;  /* 0x000000000e107229 */ /* 0x000fd00000000110 */
[----:B------:R-:W-:-:S08]  /*2c90*/  DADD R10, R10, -R16 ;  /* 0x000000000a0a7229 */ /* 0x000fd00000000810 */
[----:B------:R-:W-:Y:S01]  /*2ca0*/  DFMA R10, R8, UR6, R10 ;  /* 0x00000006080a7c2b */ /* 0x000fe2000800000a */
[----:B------:R-:W-:Y:S01]  /*2cb0*/  UMOV UR6, 0x55555555 ;  /* 0x5555555500067882 */ /* 0x000fe20000000000 */
[----:B------:R-:W-:-:S06]  /*2cc0*/  UMOV UR7, 0x3fd55555 ;  /* 0x3fd5555500077882 */ /* 0x000fcc0000000000 */
[----:B------:R-:W-:-:S08]  /*2cd0*/  DADD R8, R6, R10 ;  /* 0x0000000006087229 */ /* 0x000fd0000000000a */
[----:B------:R-:W-:Y:S02]  /*2ce0*/  DADD R12, R6, -R8 ;  /* 0x00000000060c7229 */ /* 0x000fe40000000808 */
[----:B------:R-:W-:-:S06]  /*2cf0*/  DMUL R6, R8, UR6 ;  /* 0x0000000608067c28 */ /* 0x000fcc0008000000 */
[----:B------:R-:W-:Y:S02]  /*2d00*/  DADD R12, R10, R12 ;  /* 0x000000000a0c7229 */ /* 0x000fe4000000000c */
[----:B------:R-:W-:Y:S01]  /*2d10*/  DFMA R8, R8, UR6, -R6 ;  /* 0x0000000608087c2b */ /* 0x000fe20008000806 */
[----:B------:R-:W-:Y:S01]  /*2d20*/  MOV R10, 0x652b82fe ;  /* 0x652b82fe000a7802 */ /* 0x000fe20000000f00 */
[----:B------:R-:W-:-:S06]  /*2d30*/  IMAD.MOV.U32 R11, RZ, RZ, 0x3ff71547 ;  /* 0x3ff71547ff0b7424 */ /* 0x000fcc00078e00ff */
[----:B------:R-:W-:-:S08]  /*2d40*/  DFMA R12, R12, UR6, R8 ;  /* 0x000000060c0c7c2b */ /* 0x000fd00008000008 */
[----:B------:R-:W-:-:S08]  /*2d50*/  DADD R8, R6, R12 ;  /* 0x0000000006087229 */ /* 0x000fd0000000000c */
[----:B------:R-:W-:Y:S02]  /*2d60*/  DFMA R10, R8, R10, 6.75539944105574400000e+15 ;  /* 0x43380000080a742b */ /* 0x000fe4000000000a */
[----:B------:R-:W-:Y:S01]  /*2d70*/  FSETP.GEU.AND P0, PT, |R9|, 4.1917929649353027344, PT ;  /* 0x4086232b0900780b */ /* 0x000fe20003f0e200 */
[----:B------:R-:W-:-:S05]  /*2d80*/  DADD R6, R6, -R8 ;  /* 0x0000000006067229 */ /* 0x000fca0000000808 */
[----:B------:R-:W-:-:S03]  /*2d90*/  DADD R14, R10, -6.75539944105574400000e+15 ;  /* 0xc33800000a0e7429 */ /* 0x000fc60000000000 */
[----:B------:R-:W-:-:S05]  /*2da0*/  DADD R12, R12, R6 ;  /* 0x000000000c0c7229 */ /* 0x000fca0000000006 */
[----:B------:R-:W-:Y:S01]  /*2db0*/  DFMA R16, R14, -UR4, R8 ;  /* 0x800000040e107c2b */ /* 0x000fe20008000008 */
[----:B------:R-:W-:Y:S01]  /*2dc0*/  UMOV UR4, 0x3b39803f ;  /* 0x3b39803f00047882 */ /* 0x000fe20000000000 */
[----:B------:R-:W-:-:S06]  /*2dd0*/  UMOV UR5, 0x3c7abc9e ;  /* 0x3c7abc9e00057882 */ /* 0x000fcc0000000000 */
[----:B------:R-:W-:Y:S01]  /*2de0*/  DFMA R14, R14, -UR4, R16 ;  /* 0x800000040e0e7c2b */ /* 0x000fe20008000010 */
[----:B------:R-:W-:Y:S01]  /*2df0*/  UMOV UR4, 0x69ce2bdf ;  /* 0x69ce2bdf00047882 */ /* 0x000fe20000000000 */
[----:B------:R-:W-:Y:S01]  /*2e00*/  IMAD.MOV.U32 R16, RZ, RZ, -0x35dec16 ;  /* 0xfca213eaff107424 */ /* 0x000fe200078e00ff */
[----:B------:R-:W-:Y:S01]  /*2e10*/  UMOV UR5, 0x3e5ade15 ;  /* 0x3e5ade1500057882 */ /* 0x000fe20000000000 */
[----:B------:R-:W-:-:S06]  /*2e20*/  IMAD.MOV.U32 R17, RZ, RZ, 0x3e928af3 ;  /* 0x3e928af3ff117424 */ /* 0x000fcc00078e00ff */
[----:B------:R-:W-:Y:S01]  /*2e30*/  DFMA R16, R14, UR4, R16 ;  /* 0x000000040e107c2b */ /* 0x000fe20008000010 */
        /* <DEDUP_REMOVED lines=24> */
[----:B------:R-:W-:-:S08]  /*2fc0*/  DFMA R16, R14, R16, 1 ;  /* 0x3ff000000e10742b */ /* 0x000fd00000000010 */
[----:B------:R-:W-:-:S10]  /*2fd0*/  DFMA R14, R14, R16, 1 ;  /* 0x3ff000000e0e742b */ /* 0x000fd40000000010 */
[----:B------:R-:W-:Y:S02]  /*2fe0*/  IMAD R7, R10, 0x100000, R15 ;  /* 0x001000000a077824 */ /* 0x000fe400078e020f */
[----:B------:R-:W-:Y:S01]  /*2ff0*/  IMAD.MOV.U32 R6, RZ, RZ, R14 ;  /* 0x000000ffff067224 */ /* 0x000fe200078e000e */
[----:B------:R-:W-:Y:S06]  /*3000*/  @!P0 BRA `(.L_x_36) ;  /* 0x0000000000308947 */ /* 0x000fec0003800000 */
[----:B------:R-:W-:Y:S01]  /*3010*/  FSETP.GEU.AND P1, PT, |R9|, 4.2275390625, PT ;  /* 0x408748000900780b */ /* 0x000fe20003f2e200 */
[C---:B------:R-:W-:Y:S02]  /*3020*/  DADD R6, R8.reuse, +INF ;  /* 0x7ff0000008067429 */ /* 0x040fe40000000000 */
[----:B------:R-:W-:-:S08]  /*3030*/  DSETP.GEU.AND P0, PT, R8, RZ, PT ;  /* 0x000000ff0800722a */ /* 0x000fd00003f0e000 */
[----:B------:R-:W-:Y:S02]  /*3040*/  FSEL R6, R6, RZ, P0 ;  /* 0x000000ff06067208 */ /* 0x000fe40000000000 */
[----:B------:R-:W-:Y:S02]  /*3050*/  @!P1 LEA.HI R5, R10, R10, RZ, 0x1 ;  /* 0x0000000a0a059211 */ /* 0x000fe400078f08ff */
[----:B------:R-:W-:Y:S02]  /*3060*/  FSEL R7, R7, RZ, P0 ;  /* 0x000000ff07077208 */ /* 0x000fe40000000000 */
[----:B------:R-:W-:-:S04]  /*3070*/  @!P1 SHF.R.S32.HI R5, RZ, 0x1, R5 ;  /* 0x00000001ff059819 */ /* 0x000fc80000011405 */
[----:B------:R-:W-:Y:S01]  /*3080*/  @!P1 IADD3 R8, PT, PT, R10, -R5, RZ ;  /* 0x800000050a089210 */ /* 0x000fe20007ffe0ff */
[----:B------:R-:W-:-:S03]  /*3090*/  @!P1 IMAD R15, R5, 0x100000, R15 ;  /* 0x00100000050f9824 */ /* 0x000fc600078e020f */
[----:B------:R-:W-:Y:S01]  /*30a0*/  @!P1 LEA R9, R8, 0x3ff00000, 0x14 ;  /* 0x3ff0000008099811 */ /* 0x000fe200078ea0ff */
[----:B------:R-:W-:-:S06]  /*30b0*/  @!P1 IMAD.MOV.U32 R8, RZ, RZ, RZ ;  /* 0x000000ffff089224 */ /* 0x000fcc00078e00ff */
[----:B------:R-:W-:-:S11]  /*30c0*/  @!P1 DMUL R6, R14, R8 ;  /* 0x000000080e069228 */ /* 0x000fd60000000000 */
.L_x_36:
[----:B------:R-:W-:Y:S02]  /*30d0*/  DFMA R12, R12, R6, R6 ;  /* 0x000000060c0c722b */ /* 0x000fe40000000006 */
[----:B------:R-:W-:-:S08]  /*30e0*/  DSETP.NEU.AND P0, PT, |R6|, +INF , PT ;  /* 0x7ff000000600742a */ /* 0x000fd00003f0d200 */
[----:B------:R-:W-:Y:S01]  /*30f0*/  FSEL R8, R6, R12, !P0 ;  /* 0x0000000c06087208 */ /* 0x000fe20004000000 */
[----:B------:R-:W-:Y:S01]  /*3100*/  IMAD.MOV.U32 R6, RZ, RZ, R0 ;  /* 0x000000ffff067224 */ /* 0x000fe200078e0000 */
[----:B------:R-:W-:Y:S01]  /*3110*/  FSEL R5, R7, R13, !P0 ;  /* 0x0000000d07057208 */ /* 0x000fe20004000000 */
[----:B------:R-:W-:-:S04]  /*3120*/  IMAD.MOV.U32 R7, RZ, RZ, 0x0 ;  /* 0x00000000ff077424 */ /* 0x000fc800078e00ff */
[----:B------:R-:W-:Y:S05]  /*3130*/  RET.REL.NODEC R6 `(_Z10vxc_kernelPKdPdm) ;  /* 0xffffffcc06b07950 */ /* 0x000fea0003c3ffff */
.L_x_37:
[----:B------:R-:W-:-:S00]  /*3140*/  BRA `(.L_x_37) ;  /* 0xfffffffc00fc7947 */ /* 0x000fc0000383ffff */
[----:B------:R-:W-:-:S00]  /*3150*/  NOP ;  /* 0x0000000000007918 */ /* 0x000fc00000000000 */
        /* <DEDUP_REMOVED lines=10> */
.L_x_41:


//--------------------- .nv.shared.reserved.0     --------------------------
	.section	.nv.shared.reserved.0,"aw",@nobits
	.weak		__nv_reservedSMEM_offset_0_alias
	.size		__nv_reservedSMEM_offset_0_alias, 0, 64
	.other		__nv_reservedSMEM_offset_0_alias,@"STO_CUDA_RESERVED_SHARED STV_DEFAULT"
__nv_reservedSMEM_offset_0_alias:
	.zero		0
	.zero		64


//--------------------- .nv.constant0._Z10vxc_kernelPKdPdm --------------------------
	.section	.nv.constant0._Z10vxc_kernelPKdPdm,"a",@progbits
	.sectionflags	@""
	.align	4
.nv.constant0._Z10vxc_kernelPKdPdm:
	.zero		920


//--------------------- SYMBOLS --------------------------

	.type		.nv.reservedSmem.offset0,@object
	.size		.nv.reservedSmem.offset0,0x4
